	.target	sm_90a

	.elftype	@"ET_EXEC"


//--------------------- .note.nv.tkinfo           --------------------------
	.section	.note.nv.tkinfo,"",@"SHT_NOTE"
	.sectionflags	@"SHF_NOTE_NV_TKINFO"
	.tkinfo
        /*0018*/ 	.word	0x00000002
        /*0030*/ 	.string	""
        /*0030*/ 	.string	"ptxas"
        /*0030*/ 	.string	"Cuda compilation tools, release 13.0, V13.0.88"
        /*0030*/ 	.string	"Build cuda_13.0.r13.0/compiler.36424714_0"
        /*0030*/ 	.string	"-arch sm_90a -m 64 "



//--------------------- .note.nv.cuinfo           --------------------------
	.section	.note.nv.cuinfo,"",@"SHT_NOTE"
	.sectionflags	@"SHF_NOTE_NV_CUINFO"
        /*0018*/ 	.short	0x0002
        /*001a*/ 	.short	0x005a
        /*001c*/ 	.short	0x0082
	.zero		2


//--------------------- .nv.info                  --------------------------
	.section	.nv.info,"",@"SHT_CUDA_INFO"
	.align	4


	//----- nvinfo : EIATTR_REGCOUNT
	.align		4
        /*0000*/ 	.byte	0x04, 0x2f
        /*0002*/ 	.short	(.L_15 - .L_14)
	.align		4
.L_14:
        /*0004*/ 	.word	index@(_ZN7cutlass13device_kernelINS_4gemm6kernel13GemmUniversalIN4cute5tupleIJiiiiEEENS1_10collective13CollectiveMmaINS1_34MainloopSm90TmaGmmaWarpSpecializedILi2ENS5_IJNS4_1CILi1EEESB_SB_EEENS1_35KernelTmaWarpSpecializedCooperativeEEENS5_IJNSA_ILi256EEENSA_ILi64EEENSA_ILi128EEEEEEfNS5_IJlSB_lEEEfSJ_NS4_8TiledMMAINS4_8MMA_AtomIJNS4_4SM904GMMA29MMA_64x64x8_F32TF32TF32_SS_TNILNSN_7ScaleInE1ELSP_1EEEEEENS4_6LayoutINS5_IJNSA_ILi2EEESB_SB_EEENS5_IJSB_NSA_ILi0EEESV_EEEEENS5_IJNS4_10UnderscoreESY_SY_EEEEENS4_13SM90_TMA_LOADENS4_14ComposedLayoutINS4_7SwizzleILi3ELi4ELi3EEENS4_18smem_ptr_flag_bitsILi32EEENSS_INS5_IJNSA_ILi8EEENSA_ILi32EEEEEENS5_IJS18_SB_EEEEEEEvNS4_8identityES11_S1C_vS1D_EENS_8epilogue10collective6detail29Sm90TmaWarpSpecializedAdapterINS1G_15DefaultEpilogueIfSJ_SJ_NS1F_6thread17LinearCombinationIfLi1EffLNS1K_9ScaleType4KindE0ELNS_15FloatRoundStyleE2EfEENS1_15EpilogueDefaultEEEEEvvEEEEvNT_6ParamsE)
        /*0008*/ 	.word	0x000000a8


	//----- nvinfo : EIATTR_FRAME_SIZE
	.align		4
.L_15:
        /*000c*/ 	.byte	0x04, 0x11
        /*000e*/ 	.short	(.L_17 - .L_16)
	.align		4
.L_16:
        /*0010*/ 	.word	index@(_ZN7cutlass13device_kernelINS_4gemm6kernel13GemmUniversalIN4cute5tupleIJiiiiEEENS1_10collective13CollectiveMmaINS1_34MainloopSm90TmaGmmaWarpSpecializedILi2ENS5_IJNS4_1CILi1EEESB_SB_EEENS1_35KernelTmaWarpSpecializedCooperativeEEENS5_IJNSA_ILi256EEENSA_ILi64EEENSA_ILi128EEEEEEfNS5_IJlSB_lEEEfSJ_NS4_8TiledMMAINS4_8MMA_AtomIJNS4_4SM904GMMA29MMA_64x64x8_F32TF32TF32_SS_TNILNSN_7ScaleInE1ELSP_1EEEEEENS4_6LayoutINS5_IJNSA_ILi2EEESB_SB_EEENS5_IJSB_NSA_ILi0EEESV_EEEEENS5_IJNS4_10UnderscoreESY_SY_EEEEENS4_13SM90_TMA_LOADENS4_14ComposedLayoutINS4_7SwizzleILi3ELi4ELi3EEENS4_18smem_ptr_flag_bitsILi32EEENSS_INS5_IJNSA_ILi8EEENSA_ILi32EEEEEENS5_IJS18_SB_EEEEEEEvNS4_8identityES11_S1C_vS1D_EENS_8epilogue10collective6detail29Sm90TmaWarpSpecializedAdapterINS1G_15DefaultEpilogueIfSJ_SJ_NS1F_6thread17LinearCombinationIfLi1EffLNS1K_9ScaleType4KindE0ELNS_15FloatRoundStyleE2EfEENS1_15EpilogueDefaultEEEEEvvEEEEvNT_6ParamsE)
        /*0014*/ 	.word	0x00000000


	//----- nvinfo : EIATTR_MIN_STACK_SIZE
	.align		4
.L_17:
        /*0018*/ 	.byte	0x04, 0x12
        /*001a*/ 	.short	(.L_19 - .L_18)
	.align		4
.L_18:
        /*001c*/ 	.word	index@(_ZN7cutlass13device_kernelINS_4gemm6kernel13GemmUniversalIN4cute5tupleIJiiiiEEENS1_10collective13CollectiveMmaINS1_34MainloopSm90TmaGmmaWarpSpecializedILi2ENS5_IJNS4_1CILi1EEESB_SB_EEENS1_35KernelTmaWarpSpecializedCooperativeEEENS5_IJNSA_ILi256EEENSA_ILi64EEENSA_ILi128EEEEEEfNS5_IJlSB_lEEEfSJ_NS4_8TiledMMAINS4_8MMA_AtomIJNS4_4SM904GMMA29MMA_64x64x8_F32TF32TF32_SS_TNILNSN_7ScaleInE1ELSP_1EEEEEENS4_6LayoutINS5_IJNSA_ILi2EEESB_SB_EEENS5_IJSB_NSA_ILi0EEESV_EEEEENS5_IJNS4_10UnderscoreESY_SY_EEEEENS4_13SM90_TMA_LOADENS4_14ComposedLayoutINS4_7SwizzleILi3ELi4ELi3EEENS4_18smem_ptr_flag_bitsILi32EEENSS_INS5_IJNSA_ILi8EEENSA_ILi32EEEEEENS5_IJS18_SB_EEEEEEEvNS4_8identityES11_S1C_vS1D_EENS_8epilogue10collective6detail29Sm90TmaWarpSpecializedAdapterINS1G_15DefaultEpilogueIfSJ_SJ_NS1F_6thread17LinearCombinationIfLi1EffLNS1K_9ScaleType4KindE0ELNS_15FloatRoundStyleE2EfEENS1_15EpilogueDefaultEEEEEvvEEEEvNT_6ParamsE)
        /*0020*/ 	.word	0x00000000
.L_19:


//--------------------- .nv.compat                --------------------------
	.section	.nv.compat,"",@"SHT_CUDA_COMPAT_INFO"
	.align	4
        /*0000*/ 	.byte	0x02, 0x09, 0x01, 0x00, 0x02, 0x02, 0x04, 0x00, 0x02, 0x05, 0x05, 0x00, 0x03, 0x07, 0x01, 0x01
        /*0010*/ 	.byte	0x02, 0x03, 0x01, 0x00, 0x02, 0x06, 0x01, 0x00, 0x04, 0x0b, 0x08, 0x00, 0x00, 0x00, 0x00, 0x00
        /*0020*/ 	.byte	0x00, 0x00, 0x00, 0x00


//--------------------- .nv.info._ZN7cutlass13device_kernelINS_4gemm6kernel13GemmUniversalIN4cute5tupleIJiiiiEEENS1_10collective13CollectiveMmaINS1_34MainloopSm90TmaGmmaWarpSpecializedILi2ENS5_IJNS4_1CILi1EEESB_SB_EEENS1_35KernelTmaWarpSpecializedCooperativeEEENS5_IJNSA_ILi256EEENSA_ILi64EEENSA_ILi128EEEEEEfNS5_IJlSB_lEEEfSJ_NS4_8TiledMMAINS4_8MMA_AtomIJNS4_4SM904GMMA29MMA_64x64x8_F32TF32TF32_SS_TNILNSN_7ScaleInE1ELSP_1EEEEEENS4_6LayoutINS5_IJNSA_ILi2EEESB_SB_EEENS5_IJSB_NSA_ILi0EEESV_EEEEENS5_IJNS4_10UnderscoreESY_SY_EEEEENS4_13SM90_TMA_LOADENS4_14ComposedLayoutINS4_7SwizzleILi3ELi4ELi3EEENS4_18smem_ptr_flag_bitsILi32EEENSS_INS5_IJNSA_ILi8EEENSA_ILi32EEEEEENS5_IJS18_SB_EEEEEEEvNS4_8identityES11_S1C_vS1D_EENS_8epilogue10collective6detail29Sm90TmaWarpSpecializedAdapterINS1G_15DefaultEpilogueIfSJ_SJ_NS1F_6thread17LinearCombinationIfLi1EffLNS1K_9ScaleType4KindE0ELNS_15FloatRoundStyleE2EfEENS1_15EpilogueDefaultEEEEEvvEEEEvNT_6ParamsE --------------------------
	.section	.nv.info._ZN7cutlass13device_kernelINS_4gemm6kernel13GemmUniversalIN4cute5tupleIJiiiiEEENS1_10collective13CollectiveMmaINS1_34MainloopSm90TmaGmmaWarpSpecializedILi2ENS5_IJNS4_1CILi1EEESB_SB_EEENS1_35KernelTmaWarpSpecializedCooperativeEEENS5_IJNSA_ILi256EEENSA_ILi64EEENSA_ILi128EEEEEEfNS5_IJlSB_lEEEfSJ_NS4_8TiledMMAINS4_8MMA_AtomIJNS4_4SM904GMMA29MMA_64x64x8_F32TF32TF32_SS_TNILNSN_7ScaleInE1ELSP_1EEEEEENS4_6LayoutINS5_IJNSA_ILi2EEESB_SB_EEENS5_IJSB_NSA_ILi0EEESV_EEEEENS5_IJNS4_10UnderscoreESY_SY_EEEEENS4_13SM90_TMA_LOADENS4_14ComposedLayoutINS4_7SwizzleILi3ELi4ELi3EEENS4_18smem_ptr_flag_bitsILi32EEENSS_INS5_IJNSA_ILi8EEENSA_ILi32EEEEEENS5_IJS18_SB_EEEEEEEvNS4_8identityES11_S1C_vS1D_EENS_8epilogue10collective6detail29Sm90TmaWarpSpecializedAdapterINS1G_15DefaultEpilogueIfSJ_SJ_NS1F_6thread17LinearCombinationIfLi1EffLNS1K_9ScaleType4KindE0ELNS_15FloatRoundStyleE2EfEENS1_15EpilogueDefaultEEEEEvvEEEEvNT_6ParamsE,"",@"SHT_CUDA_INFO"
	.sectionflags	@""
	.align	4


	//----- nvinfo : EIATTR_CUDA_API_VERSION
	.align		4
        /*0000*/ 	.byte	0x04, 0x37
        /*0002*/ 	.short	(.L_21 - .L_20)
.L_20:
        /*0004*/ 	.word	0x00000082


	//----- nvinfo : EIATTR_KPARAM_INFO
	.align		4
.L_21:
        /*0008*/ 	.byte	0x04, 0x17
        /*000a*/ 	.short	(.L_23 - .L_22)
.L_22:
        /*000c*/ 	.word	0x00000000
        /*0010*/ 	.short	0x0000
        /*0012*/ 	.short	0x0070
        /*0014*/ 	.byte	0x00, 0xf0, 0x01, 0x10


	//----- nvinfo : EIATTR_SPARSE_MMA_MASK
	.align		4
.L_23:
        /*0018*/ 	.byte	0x03, 0x50
        /*001a*/ 	.short	0x0000


	//----- nvinfo : EIATTR_MAXREG_COUNT
	.align		4
        /*001c*/ 	.byte	0x03, 0x1b
        /*001e*/ 	.short	0x00a8


	//----- nvinfo : EIATTR_NUM_BARRIERS
	.align		4
        /*0020*/ 	.byte	0x02, 0x4c
        /*0022*/ 	.byte	0x01
	.zero		1


	//----- nvinfo : EIATTR_EXTERNS
	.align		4
        /*0024*/ 	.byte	0x04, 0x0f
        /*0026*/ 	.short	(.L_25 - .L_24)


	//   ....[0]....
	.align		4
.L_24:
        /*0028*/ 	.word	index@(__assertfail)


	//----- nvinfo : EIATTR_MERCURY_ISA_VERSION
	.align		4
.L_25:
        /*002c*/ 	.byte	0x03, 0x5f
        /*002e*/ 	.short	0x0101


	//----- nvinfo : EIATTR_INT_WARP_WIDE_INSTR_OFFSETS
	.align		4
        /*0030*/ 	.byte	0x04, 0x31
        /*0032*/ 	.short	(.L_27 - .L_26)


	//   ....[0]....
.L_26:
        /*0034*/ 	.word	0x00000370


	//   ....[1]....
        /*0038*/ 	.word	0x00000380


	//   ....[2]....
        /*003c*/ 	.word	0x000004b0


	//----- nvinfo : EIATTR_COOP_GROUP_MASK_REGIDS
	.align		4
.L_27:
        /*0040*/ 	.byte	0x04, 0x29
        /*0042*/ 	.short	(.L_29 - .L_28)


	//   ....[0]....
.L_28:
        /*0044*/ 	.word	0xffffffff


	//   ....[1]....
        /*0048*/ 	.word	0xffffffff


	//   ....[2]....
        /*004c*/ 	.word	0xffffffff


	//   ....[3]....
        /*0050*/ 	.word	0xffffffff


	//   ....[4]....
        /*0054*/ 	.word	0xffffffff


	//----- nvinfo : EIATTR_COOP_GROUP_INSTR_OFFSETS
	.align		4
.L_29:
        /*0058*/ 	.byte	0x04, 0x28
        /*005a*/ 	.short	(.L_31 - .L_30)


	//   ....[0]....
.L_30:
        /*005c*/ 	.word	0x00000060


	//   ....[1]....
        /*0060*/ 	.word	0x00000070


	//   ....[2]....
        /*0064*/ 	.word	0x00000130


	//   ....[3]....
        /*0068*/ 	.word	0x00000280


	//   ....[4]....
        /*006c*/ 	.word	0x000011c0


	//----- nvinfo : EIATTR_REG_RECONFIG
	.align		4
.L_31:
        /*0070*/ 	.byte	0x01, 0x54
	.zero		2


	//----- nvinfo : EIATTR_SYSCALL_OFFSETS
	.align		4
        /*0074*/ 	.byte	0x04, 0x46
        /*0076*/ 	.short	(.L_33 - .L_32)


	//   ....[0]....
.L_32:
        /*0078*/ 	.word	0x000013b0


	//----- nvinfo : EIATTR_MBARRIER_INSTR_OFFSETS
	.align		4
.L_33:
        /*007c*/ 	.byte	0x04, 0x39
        /*007e*/ 	.short	(.L_35 - .L_34)


	//   ....[0]....
.L_34:
        /*0080*/ 	.word	0x00000230
        /*0084*/ 	.word	0x000000ff
        /*0088*/ 	.word	0x00000000
        /*008c*/ 	.short	0x0100
        /*008e*/ 	.byte	0x08
	.zero		1


	//   ....[1]....
        /*0090*/ 	.word	0x00000240
        /*0094*/ 	.word	0x000000ff
        /*0098*/ 	.word	0x00000010
        /*009c*/ 	.short	0x0100
        /*009e*/ 	.byte	0x08
	.zero		1


	//   ....[2]....
        /*00a0*/ 	.word	0x00000250
        /*00a4*/ 	.word	0x000000ff
        /*00a8*/ 	.word	0x00000008
        /*00ac*/ 	.short	0x0100
        /*00ae*/ 	.byte	0x08
	.zero		1


	//   ....[3]....
        /*00b0*/ 	.word	0x00000260
        /*00b4*/ 	.word	0x000000ff
        /*00b8*/ 	.word	0x00000018
        /*00bc*/ 	.short	0x0100
        /*00be*/ 	.byte	0x08
	.zero		1


	//   ....[4]....
        /*00c0*/ 	.word	0x00000530
        /*00c4*/ 	.word	0x000000ff
        /*00c8*/ 	.word	0x00000030
        /*00cc*/ 	.short	0x0100
        /*00ce*/ 	.byte	0x08
	.zero		1


	//   ....[5]....
        /*00d0*/ 	.word	0x00000590
        /*00d4*/ 	.word	0x000000ff
        /*00d8*/ 	.word	0x00000038
        /*00dc*/ 	.short	0x0100
        /*00de*/ 	.byte	0x08
	.zero		1


	//   ....[6]....
        /*00e0*/ 	.word	0x00001430
        /*00e4*/ 	.word	0x00000003
        /*00e8*/ 	.word	0x00000000
        /*00ec*/ 	.short	0x010a
        /*00ee*/ 	.byte	0x3f
	.zero		1


	//   ....[7]....
        /*00f0*/ 	.word	0x00001490
        /*00f4*/ 	.word	0x00000003
        /*00f8*/ 	.word	0x00000000
        /*00fc*/ 	.short	0x010a
        /*00fe*/ 	.byte	0x3f
	.zero		1


	//   ....[8]....
        /*0100*/ 	.word	0x00002340
        /*0104*/ 	.word	0x000000ff
        /*0108*/ 	.word	0x00000000
        /*010c*/ 	.short	0x010a
        /*010e*/ 	.byte	0x04
	.zero		1


	//   ....[9]....
        /*0110*/ 	.word	0x00002380
        /*0114*/ 	.word	0x000000ff
        /*0118*/ 	.word	0x00000000
        /*011c*/ 	.short	0x010a
        /*011e*/ 	.byte	0x04
	.zero		1


	//   ....[10]....
        /*0120*/ 	.word	0x00003120
        /*0124*/ 	.word	0x000000ff
        /*0128*/ 	.word	0x00000000
        /*012c*/ 	.short	0x0101
        /*012e*/ 	.byte	0x0b
	.zero		1


	//   ....[11]....
        /*0130*/ 	.word	0x000032e0
        /*0134*/ 	.word	0x000000ff
        /*0138*/ 	.word	0x00000000
        /*013c*/ 	.short	0x0101
        /*013e*/ 	.byte	0x04
	.zero		1


	//   ....[12]....
        /*0140*/ 	.word	0x000080b0
        /*0144*/ 	.word	0x0000000e
        /*0148*/ 	.word	0x00000010
        /*014c*/ 	.short	0x010a
        /*014e*/ 	.byte	0x3f
	.zero		1


	//   ....[13]....
        /*0150*/ 	.word	0x00008690
        /*0154*/ 	.word	0x00000005
        /*0158*/ 	.word	0x00000038
        /*015c*/ 	.short	0x0101
        /*015e*/ 	.byte	0x3f
	.zero		1


	//   ....[14]....
        /*0160*/ 	.word	0x00008da0
        /*0164*/ 	.word	0x00000007
        /*0168*/ 	.word	0x00000000
        /*016c*/ 	.short	0x010a
        /*016e*/ 	.byte	0x3f
	.zero		1


	//   ....[15]....
        /*0170*/ 	.word	0x00008e20
        /*0174*/ 	.word	0x00000003
        /*0178*/ 	.word	0x00000000
        /*017c*/ 	.short	0x010a
        /*017e*/ 	.byte	0x3f
	.zero		1


	//   ....[16]....
        /*0180*/ 	.word	0x00008e80
        /*0184*/ 	.word	0x00000003
        /*0188*/ 	.word	0x00000000
        /*018c*/ 	.short	0x010a
        /*018e*/ 	.byte	0x3f
	.zero		1


	//   ....[17]....
        /*0190*/ 	.word	0x00008ee0
        /*0194*/ 	.word	0x00000004
        /*0198*/ 	.word	0x00000000
        /*019c*/ 	.short	0x010a
        /*019e*/ 	.byte	0x3f
	.zero		1


	//   ....[18]....
        /*01a0*/ 	.word	0x00008fb0
        /*01a4*/ 	.word	0x0000000e
        /*01a8*/ 	.word	0x00000010
        /*01ac*/ 	.short	0x010a
        /*01ae*/ 	.byte	0x3f
	.zero		1


	//   ....[19]....
        /*01b0*/ 	.word	0x00009080
        /*01b4*/ 	.word	0x00000007
        /*01b8*/ 	.word	0x00000000
        /*01bc*/ 	.short	0x010a
        /*01be*/ 	.byte	0x3f
	.zero		1


	//----- nvinfo : EIATTR_NUM_MBARRIERS
	.align		4
.L_35:
        /*01c0*/ 	.byte	0x03, 0x38
        /*01c2*/ 	.short	0x0006


	//----- nvinfo : EIATTR_EXIT_INSTR_OFFSETS
	.align		4
        /*01c4*/ 	.byte	0x04, 0x1c
        /*01c6*/ 	.short	(.L_37 - .L_36)


	//   ....[0]....
.L_36:
        /*01c8*/ 	.word	0x00000630


	//   ....[1]....
        /*01cc*/ 	.word	0x00000f00


	//   ....[2]....
        /*01d0*/ 	.word	0x00007790


	//   ....[3]....
        /*01d4*/ 	.word	0x00007dc0


	//   ....[4]....
        /*01d8*/ 	.word	0x00008e70


	//----- nvinfo : EIATTR_MAX_THREADS
	.align		4
.L_37:
        /*01dc*/ 	.byte	0x04, 0x05
        /*01de*/ 	.short	(.L_39 - .L_38)
.L_38:
        /*01e0*/ 	.word	0x00000180
        /*01e4*/ 	.word	0x00000001
        /*01e8*/ 	.word	0x00000001


	//----- nvinfo : EIATTR_CRS_STACK_SIZE
	.align		4
.L_39:
        /*01ec*/ 	.byte	0x04, 0x1e
        /*01ee*/ 	.short	(.L_41 - .L_40)
.L_40:
        /*01f0*/ 	.word	0x00000000


	//----- nvinfo : EIATTR_CBANK_PARAM_SIZE
	.align		4
.L_41:
        /*01f4*/ 	.byte	0x03, 0x19
        /*01f6*/ 	.short	0x0470


	//----- nvinfo : EIATTR_PARAM_CBANK
	.align		4
        /*01f8*/ 	.byte	0x04, 0x0a
        /*01fa*/ 	.short	(.L_43 - .L_42)
	.align		4
.L_42:
        /*01fc*/ 	.word	index@(.nv.constant0._ZN7cutlass13device_kernelINS_4gemm6kernel13GemmUniversalIN4cute5tupleIJiiiiEEENS1_10collective13CollectiveMmaINS1_34MainloopSm90TmaGmmaWarpSpecializedILi2ENS5_IJNS4_1CILi1EEESB_SB_EEENS1_35KernelTmaWarpSpecializedCooperativeEEENS5_IJNSA_ILi256EEENSA_ILi64EEENSA_ILi128EEEEEEfNS5_IJlSB_lEEEfSJ_NS4_8TiledMMAINS4_8MMA_AtomIJNS4_4SM904GMMA29MMA_64x64x8_F32TF32TF32_SS_TNILNSN_7ScaleInE1ELSP_1EEEEEENS4_6LayoutINS5_IJNSA_ILi2EEESB_SB_EEENS5_IJSB_NSA_ILi0EEESV_EEEEENS5_IJNS4_10UnderscoreESY_SY_EEEEENS4_13SM90_TMA_LOADENS4_14ComposedLayoutINS4_7SwizzleILi3ELi4ELi3EEENS4_18smem_ptr_flag_bitsILi32EEENSS_INS5_IJNSA_ILi8EEENSA_ILi32EEEEEENS5_IJS18_SB_EEEEEEEvNS4_8identityES11_S1C_vS1D_EENS_8epilogue10collective6detail29Sm90TmaWarpSpecializedAdapterINS1G_15DefaultEpilogueIfSJ_SJ_NS1F_6thread17LinearCombinationIfLi1EffLNS1K_9ScaleType4KindE0ELNS_15FloatRoundStyleE2EfEENS1_15EpilogueDefaultEEEEEvvEEEEvNT_6ParamsE)
        /*0200*/ 	.short	0x0210
        /*0202*/ 	.short	0x0470


	//----- nvinfo : EIATTR_SW_WAR
	.align		4
.L_43:
        /*0204*/ 	.byte	0x04, 0x36
        /*0206*/ 	.short	(.L_45 - .L_44)
.L_44:
        /*0208*/ 	.word	0x00000008
.L_45:


//--------------------- .nv.callgraph             --------------------------
	.section	.nv.callgraph,"",@"SHT_CUDA_CALLGRAPH"
	.align	4
	.sectionentsize	8
	.align		4
        /*0000*/ 	.word	0x00000000
	.align		4
        /*0004*/ 	.word	0xffffffff
	.align		4
        /*0008*/ 	.word	index@(_ZN7cutlass13device_kernelINS_4gemm6kernel13GemmUniversalIN4cute5tupleIJiiiiEEENS1_10collective13CollectiveMmaINS1_34MainloopSm90TmaGmmaWarpSpecializedILi2ENS5_IJNS4_1CILi1EEESB_SB_EEENS1_35KernelTmaWarpSpecializedCooperativeEEENS5_IJNSA_ILi256EEENSA_ILi64EEENSA_ILi128EEEEEEfNS5_IJlSB_lEEEfSJ_NS4_8TiledMMAINS4_8MMA_AtomIJNS4_4SM904GMMA29MMA_64x64x8_F32TF32TF32_SS_TNILNSN_7ScaleInE1ELSP_1EEEEEENS4_6LayoutINS5_IJNSA_ILi2EEESB_SB_EEENS5_IJSB_NSA_ILi0EEESV_EEEEENS5_IJNS4_10UnderscoreESY_SY_EEEEENS4_13SM90_TMA_LOADENS4_14ComposedLayoutINS4_7SwizzleILi3ELi4ELi3EEENS4_18smem_ptr_flag_bitsILi32EEENSS_INS5_IJNSA_ILi8EEENSA_ILi32EEEEEENS5_IJS18_SB_EEEEEEEvNS4_8identityES11_S1C_vS1D_EENS_8epilogue10collective6detail29Sm90TmaWarpSpecializedAdapterINS1G_15DefaultEpilogueIfSJ_SJ_NS1F_6thread17LinearCombinationIfLi1EffLNS1K_9ScaleType4KindE0ELNS_15FloatRoundStyleE2EfEENS1_15EpilogueDefaultEEEEEvvEEEEvNT_6ParamsE)
	.align		4
        /*000c*/ 	.word	index@(__assertfail)
	.align		4
        /*0010*/ 	.word	0x00000000
	.align		4
        /*0014*/ 	.word	0xfffffffe
	.align		4
        /*0018*/ 	.word	0x00000000
	.align		4
        /*001c*/ 	.word	0xfffffffd
	.align		4
        /*0020*/ 	.word	0x00000000
	.align		4
        /*0024*/ 	.word	0xfffffffc


//--------------------- .nv.constant4             --------------------------
	.section	.nv.constant4,"a",@progbits
	.align	8
	.align		8
.nv.constant4:
        /*0000*/ 	.dword	__assertfail
	.align		8
        /*0008*/ 	.dword	__unnamed_1
	.align		8
        /*0010*/ 	.dword	_ZN40_INTERNAL_6100db05_4_k_cu_43be90eb_289184cuda3std3__45__cpo5beginE
	.align		8
        /*0018*/ 	.dword	_ZN40_INTERNAL_6100db05_4_k_cu_43be90eb_289184cuda3std3__45__cpo3endE
	.align		8
        /*0020*/ 	.dword	_ZN40_INTERNAL_6100db05_4_k_cu_43be90eb_289184cuda3std3__45__cpo6cbeginE
	.align		8
        /*0028*/ 	.dword	_ZN40_INTERNAL_6100db05_4_k_cu_43be90eb_289184cuda3std3__45__cpo4cendE
	.align		8
        /*0030*/ 	.dword	_ZN40_INTERNAL_6100db05_4_k_cu_43be90eb_289184cuda3std3__442_GLOBAL__N__6100db05_4_k_cu_43be90eb_289186ignoreE
	.align		8
        /*0038*/ 	.dword	_ZN40_INTERNAL_6100db05_4_k_cu_43be90eb_289184cuda3std3__419piecewise_constructE
	.align		8
        /*0040*/ 	.dword	_ZN40_INTERNAL_6100db05_4_k_cu_43be90eb_289184cuda3std3__48in_placeE
	.align		8
        /*0048*/ 	.dword	_ZN40_INTERNAL_6100db05_4_k_cu_43be90eb_289184cuda3std6ranges3__45__cpo4swapE
	.align		8
        /*0050*/ 	.dword	_ZN40_INTERNAL_6100db05_4_k_cu_43be90eb_289184cuda3std6ranges3__45__cpo9iter_moveE
	.align		8
        /*0058*/ 	.dword	_ZN40_INTERNAL_6100db05_4_k_cu_43be90eb_289184cute7productE
	.align		8
        /*0060*/ 	.dword	_ZN40_INTERNAL_6100db05_4_k_cu_43be90eb_289184cute1_E
	.align		8
        /*0068*/ 	.dword	$str$22
	.align		8
        /*0070*/ 	.dword	$str$23


//--------------------- .text._ZN7cutlass13device_kernelINS_4gemm6kernel13GemmUniversalIN4cute5tupleIJiiiiEEENS1_10collective13CollectiveMmaINS1_34MainloopSm90TmaGmmaWarpSpecializedILi2ENS5_IJNS4_1CILi1EEESB_SB_EEENS1_35KernelTmaWarpSpecializedCooperativeEEENS5_IJNSA_ILi256EEENSA_ILi64EEENSA_ILi128EEEEEEfNS5_IJlSB_lEEEfSJ_NS4_8TiledMMAINS4_8MMA_AtomIJNS4_4SM904GMMA29MMA_64x64x8_F32TF32TF32_SS_TNILNSN_7ScaleInE1ELSP_1EEEEEENS4_6LayoutINS5_IJNSA_ILi2EEESB_SB_EEENS5_IJSB_NSA_ILi0EEESV_EEEEENS5_IJNS4_10UnderscoreESY_SY_EEEEENS4_13SM90_TMA_LOADENS4_14ComposedLayoutINS4_7SwizzleILi3ELi4ELi3EEENS4_18smem_ptr_flag_bitsILi32EEENSS_INS5_IJNSA_ILi8EEENSA_ILi32EEEEEENS5_IJS18_SB_EEEEEEEvNS4_8identityES11_S1C_vS1D_EENS_8epilogue10collective6detail29Sm90TmaWarpSpecializedAdapterINS1G_15DefaultEpilogueIfSJ_SJ_NS1F_6thread17LinearCombinationIfLi1EffLNS1K_9ScaleType4KindE0ELNS_15FloatRoundStyleE2EfEENS1_15EpilogueDefaultEEEEEvvEEEEvNT_6ParamsE --------------------------
	.section	.text._ZN7cutlass13device_kernelINS_4gemm6kernel13GemmUniversalIN4cute5tupleIJiiiiEEENS1_10collective13CollectiveMmaINS1_34MainloopSm90TmaGmmaWarpSpecializedILi2ENS5_IJNS4_1CILi1EEESB_SB_EEENS1_35KernelTmaWarpSpecializedCooperativeEEENS5_IJNSA_ILi256EEENSA_ILi64EEENSA_ILi128EEEEEEfNS5_IJlSB_lEEEfSJ_NS4_8TiledMMAINS4_8MMA_AtomIJNS4_4SM904GMMA29MMA_64x64x8_F32TF32TF32_SS_TNILNSN_7ScaleInE1ELSP_1EEEEEENS4_6LayoutINS5_IJNSA_ILi2EEESB_SB_EEENS5_IJSB_NSA_ILi0EEESV_EEEEENS5_IJNS4_10UnderscoreESY_SY_EEEEENS4_13SM90_TMA_LOADENS4_14ComposedLayoutINS4_7SwizzleILi3ELi4ELi3EEENS4_18smem_ptr_flag_bitsILi32EEENSS_INS5_IJNSA_ILi8EEENSA_ILi32EEEEEENS5_IJS18_SB_EEEEEEEvNS4_8identityES11_S1C_vS1D_EENS_8epilogue10collective6detail29Sm90TmaWarpSpecializedAdapterINS1G_15DefaultEpilogueIfSJ_SJ_NS1F_6thread17LinearCombinationIfLi1EffLNS1K_9ScaleType4KindE0ELNS_15FloatRoundStyleE2EfEENS1_15EpilogueDefaultEEEEEvvEEEEvNT_6ParamsE,"ax",@progbits
	.align	128
.text._ZN7cutlass13device_kernelINS_4gemm6kernel13GemmUniversalIN4cute5tupleIJiiiiEEENS1_10collective13CollectiveMmaINS1_34MainloopSm90TmaGmmaWarpSpecializedILi2ENS5_IJNS4_1CILi1EEESB_SB_EEENS1_35KernelTmaWarpSpecializedCooperativeEEENS5_IJNSA_ILi256EEENSA_ILi64EEENSA_ILi128EEEEEEfNS5_IJlSB_lEEEfSJ_NS4_8TiledMMAINS4_8MMA_AtomIJNS4_4SM904GMMA29MMA_64x64x8_F32TF32TF32_SS_TNILNSN_7ScaleInE1ELSP_1EEEEEENS4_6LayoutINS5_IJNSA_ILi2EEESB_SB_EEENS5_IJSB_NSA_ILi0EEESV_EEEEENS5_IJNS4_10UnderscoreESY_SY_EEEEENS4_13SM90_TMA_LOADENS4_14ComposedLayoutINS4_7SwizzleILi3ELi4ELi3EEENS4_18smem_ptr_flag_bitsILi32EEENSS_INS5_IJNSA_ILi8EEENSA_ILi32EEEEEENS5_IJS18_SB_EEEEEEEvNS4_8identityES11_S1C_vS1D_EENS_8epilogue10collective6detail29Sm90TmaWarpSpecializedAdapterINS1G_15DefaultEpilogueIfSJ_SJ_NS1F_6thread17LinearCombinationIfLi1EffLNS1K_9ScaleType4KindE0ELNS_15FloatRoundStyleE2EfEENS1_15EpilogueDefaultEEEEEvvEEEEvNT_6ParamsE:
        .type           _ZN7cutlass13device_kernelINS_4gemm6kernel13GemmUniversalIN4cute5tupleIJiiiiEEENS1_10collective13CollectiveMmaINS1_34MainloopSm90TmaGmmaWarpSpecializedILi2ENS5_IJNS4_1CILi1EEESB_SB_EEENS1_35KernelTmaWarpSpecializedCooperativeEEENS5_IJNSA_ILi256EEENSA_ILi64EEENSA_ILi128EEEEEEfNS5_IJlSB_lEEEfSJ_NS4_8TiledMMAINS4_8MMA_AtomIJNS4_4SM904GMMA29MMA_64x64x8_F32TF32TF32_SS_TNILNSN_7ScaleInE1ELSP_1EEEEEENS4_6LayoutINS5_IJNSA_ILi2EEESB_SB_EEENS5_IJSB_NSA_ILi0EEESV_EEEEENS5_IJNS4_10UnderscoreESY_SY_EEEEENS4_13SM90_TMA_LOADENS4_14ComposedLayoutINS4_7SwizzleILi3ELi4ELi3EEENS4_18smem_ptr_flag_bitsILi32EEENSS_INS5_IJNSA_ILi8EEENSA_ILi32EEEEEENS5_IJS18_SB_EEEEEEEvNS4_8identityES11_S1C_vS1D_EENS_8epilogue10collective6detail29Sm90TmaWarpSpecializedAdapterINS1G_15DefaultEpilogueIfSJ_SJ_NS1F_6thread17LinearCombinationIfLi1EffLNS1K_9ScaleType4KindE0ELNS_15FloatRoundStyleE2EfEENS1_15EpilogueDefaultEEEEEvvEEEEvNT_6ParamsE,@function
        .size           _ZN7cutlass13device_kernelINS_4gemm6kernel13GemmUniversalIN4cute5tupleIJiiiiEEENS1_10collective13CollectiveMmaINS1_34MainloopSm90TmaGmmaWarpSpecializedILi2ENS5_IJNS4_1CILi1EEESB_SB_EEENS1_35KernelTmaWarpSpecializedCooperativeEEENS5_IJNSA_ILi256EEENSA_ILi64EEENSA_ILi128EEEEEEfNS5_IJlSB_lEEEfSJ_NS4_8TiledMMAINS4_8MMA_AtomIJNS4_4SM904GMMA29MMA_64x64x8_F32TF32TF32_SS_TNILNSN_7ScaleInE1ELSP_1EEEEEENS4_6LayoutINS5_IJNSA_ILi2EEESB_SB_EEENS5_IJSB_NSA_ILi0EEESV_EEEEENS5_IJNS4_10UnderscoreESY_SY_EEEEENS4_13SM90_TMA_LOADENS4_14ComposedLayoutINS4_7SwizzleILi3ELi4ELi3EEENS4_18smem_ptr_flag_bitsILi32EEENSS_INS5_IJNSA_ILi8EEENSA_ILi32EEEEEENS5_IJS18_SB_EEEEEEEvNS4_8identityES11_S1C_vS1D_EENS_8epilogue10collective6detail29Sm90TmaWarpSpecializedAdapterINS1G_15DefaultEpilogueIfSJ_SJ_NS1F_6thread17LinearCombinationIfLi1EffLNS1K_9ScaleType4KindE0ELNS_15FloatRoundStyleE2EfEENS1_15EpilogueDefaultEEEEEvvEEEEvNT_6ParamsE,(.L_x_188 - _ZN7cutlass13device_kernelINS_4gemm6kernel13GemmUniversalIN4cute5tupleIJiiiiEEENS1_10collective13CollectiveMmaINS1_34MainloopSm90TmaGmmaWarpSpecializedILi2ENS5_IJNS4_1CILi1EEESB_SB_EEENS1_35KernelTmaWarpSpecializedCooperativeEEENS5_IJNSA_ILi256EEENSA_ILi64EEENSA_ILi128EEEEEEfNS5_IJlSB_lEEEfSJ_NS4_8TiledMMAINS4_8MMA_AtomIJNS4_4SM904GMMA29MMA_64x64x8_F32TF32TF32_SS_TNILNSN_7ScaleInE1ELSP_1EEEEEENS4_6LayoutINS5_IJNSA_ILi2EEESB_SB_EEENS5_IJSB_NSA_ILi0EEESV_EEEEENS5_IJNS4_10UnderscoreESY_SY_EEEEENS4_13SM90_TMA_LOADENS4_14ComposedLayoutINS4_7SwizzleILi3ELi4ELi3EEENS4_18smem_ptr_flag_bitsILi32EEENSS_INS5_IJNSA_ILi8EEENSA_ILi32EEEEEENS5_IJS18_SB_EEEEEEEvNS4_8identityES11_S1C_vS1D_EENS_8epilogue10collective6detail29Sm90TmaWarpSpecializedAdapterINS1G_15DefaultEpilogueIfSJ_SJ_NS1F_6thread17LinearCombinationIfLi1EffLNS1K_9ScaleType4KindE0ELNS_15FloatRoundStyleE2EfEENS1_15EpilogueDefaultEEEEEvvEEEEvNT_6ParamsE)
        .other          _ZN7cutlass13device_kernelINS_4gemm6kernel13GemmUniversalIN4cute5tupleIJiiiiEEENS1_10collective13CollectiveMmaINS1_34MainloopSm90TmaGmmaWarpSpecializedILi2ENS5_IJNS4_1CILi1EEESB_SB_EEENS1_35KernelTmaWarpSpecializedCooperativeEEENS5_IJNSA_ILi256EEENSA_ILi64EEENSA_ILi128EEEEEEfNS5_IJlSB_lEEEfSJ_NS4_8TiledMMAINS4_8MMA_AtomIJNS4_4SM904GMMA29MMA_64x64x8_F32TF32TF32_SS_TNILNSN_7ScaleInE1ELSP_1EEEEEENS4_6LayoutINS5_IJNSA_ILi2EEESB_SB_EEENS5_IJSB_NSA_ILi0EEESV_EEEEENS5_IJNS4_10UnderscoreESY_SY_EEEEENS4_13SM90_TMA_LOADENS4_14ComposedLayoutINS4_7SwizzleILi3ELi4ELi3EEENS4_18smem_ptr_flag_bitsILi32EEENSS_INS5_IJNSA_ILi8EEENSA_ILi32EEEEEENS5_IJS18_SB_EEEEEEEvNS4_8identityES11_S1C_vS1D_EENS_8epilogue10collective6detail29Sm90TmaWarpSpecializedAdapterINS1G_15DefaultEpilogueIfSJ_SJ_NS1F_6thread17LinearCombinationIfLi1EffLNS1K_9ScaleType4KindE0ELNS_15FloatRoundStyleE2EfEENS1_15EpilogueDefaultEEEEEvvEEEEvNT_6ParamsE,@"STO_CUDA_ENTRY STV_DEFAULT"
_ZN7cutlass13device_kernelINS_4gemm6kernel13GemmUniversalIN4cute5tupleIJiiiiEEENS1_10collective13CollectiveMmaINS1_34MainloopSm90TmaGmmaWarpSpecializedILi2ENS5_IJNS4_1CILi1EEESB_SB_EEENS1_35KernelTmaWarpSpecializedCooperativeEEENS5_IJNSA_ILi256EEENSA_ILi64EEENSA_ILi128EEEEEEfNS5_IJlSB_lEEEfSJ_NS4_8TiledMMAINS4_8MMA_AtomIJNS4_4SM904GMMA29MMA_64x64x8_F32TF32TF32_SS_TNILNSN_7ScaleInE1ELSP_1EEEEEENS4_6LayoutINS5_IJNSA_ILi2EEESB_SB_EEENS5_IJSB_NSA_ILi0EEESV_EEEEENS5_IJNS4_10UnderscoreESY_SY_EEEEENS4_13SM90_TMA_LOADENS4_14ComposedLayoutINS4_7SwizzleILi3ELi4ELi3EEENS4_18smem_ptr_flag_bitsILi32EEENSS_INS5_IJNSA_ILi8EEENSA_ILi32EEEEEENS5_IJS18_SB_EEEEEEEvNS4_8identityES11_S1C_vS1D_EENS_8epilogue10collective6detail29Sm90TmaWarpSpecializedAdapterINS1G_15DefaultEpilogueIfSJ_SJ_NS1F_6thread17LinearCombinationIfLi1EffLNS1K_9ScaleType4KindE0ELNS_15FloatRoundStyleE2EfEENS1_15EpilogueDefaultEEEEEvvEEEEvNT_6ParamsE:
[----:B------:R-:W0:Y:S01]  /*0000*/  LDC R1, c[0x0][0x28] ;  /* 0x00000a00ff017b82 */ /* 0x000e220000000800 */
[----:B------:R-:W1:Y:S01]  /*0010*/  S2R R4, SR_TID.X ;  /* 0x0000000000047919 */ /* 0x000e620000002100 */
[----:B------:R-:W-:Y:S01]  /*0020*/  ELECT P0, URZ, PT ;  /* 0x00000000003f782f */ /* 0x000fe20003800000 */
[----:B------:R-:W-:Y:S01]  /*0030*/  BSSY B0, `(.L_x_0) ;  /* 0x000000f000007945 */ /* 0x000fe20003800000 */
[--C-:B-1----:R-:W-:Y:S02]  /*0040*/  SHF.R.U32.HI R0, RZ, 0x5, R4.reuse ;  /* 0x00000005ff007819 */ /* 0x102fe40000011604 */
[----:B------:R-:W-:-:S03]  /*0050*/  SHF.R.U32.HI R14, RZ, 0x7, R4 ;  /* 0x00000007ff0e7819 */ /* 0x000fc60000011604 */
[----:B------:R-:W1:Y:S04]  /*0060*/  SHFL.IDX PT, R5, R0, RZ, 0x1f ;  /* 0x00001fff00057589 */ /* 0x000e6800000e0000 */
[----:B------:R2:W3:Y:S01]  /*0070*/  SHFL.IDX PT, R10, R14, RZ, 0x1f ;  /* 0x00001fff0e0a7589 */ /* 0x0004e200000e0000 */
[----:B-1----:R-:W-:-:S13]  /*0080*/  ISETP.NE.OR P0, PT, R5, RZ, !P0 ;  /* 0x000000ff0500720c */ /* 0x002fda0004705670 */
[----:B0-23--:R-:W-:Y:S05]  /*0090*/  @P0 BRA `(.L_x_1) ;  /* 0x0000000000200947 */ /* 0x00dfea0003800000 */
[----:B------:R-:W-:Y:S02]  /*00a0*/  ULDC.64 UR4, c[0x0][0x198] ;  /* 0x0000660000047ab9 */ /* 0x000fe40000000a00 */
[----:B------:R-:W-:Y:S02]  /*00b0*/  UIADD3 UR6, UP0, UR4, 0xf0, URZ ;  /* 0x000000f004067890 */ /* 0x000fe4000ff1e03f */
[----:B------:R-:W-:Y:S02]  /*00c0*/  UIADD3 UR4, UP1, UR4, 0x1f0, URZ ;  /* 0x000001f004047890 */ /* 0x000fe4000ff3e03f */
[----:B------:R-:W-:Y:S02]  /*00d0*/  UIADD3.X UR7, URZ, UR5, URZ, UP0, !UPT ;  /* 0x000000053f077290 */ /* 0x000fe400087fe43f */
[----:B------:R-:W-:-:S07]  /*00e0*/  UIADD3.X UR5, URZ, UR5, URZ, UP1, !UPT ;  /* 0x000000053f057290 */ /* 0x000fce0008ffe43f */
[----:B------:R0:W-:Y:S02]  /*00f0*/  UTMACCTL.PF [UR6] ;  /* 0x00000000060079b9 */ /* 0x0001e40008040000 */
[----:B------:R0:W-:Y:S02]  /*0100*/  UTMACCTL.PF [UR4] ;  /* 0x00000000040079b9 */ /* 0x0001e40008040000 */
[----:B0-----:R-:W-:Y:S01]  /*0110*/  NOP ;  /* 0x0000000000007918 */ /* 0x001fe20000000000 */
.L_x_1:
[----:B------:R-:W-:Y:S05]  /*0120*/  BSYNC B0 ;  /* 0x0000000000007941 */ /* 0x000fea0003800000 */
.L_x_0:
[----:B------:R-:W0:Y:S02]  /*0130*/  SHFL.IDX PT, R2, R0, RZ, 0x1f ;  /* 0x00001fff00027589 */ /* 0x000e2400000e0000 */
[----:B0-----:R-:W-:-:S13]  /*0140*/  ISETP.NE.AND P0, PT, R2, RZ, PT ;  /* 0x000000ff0200720c */ /* 0x001fda0003f05270 */
[----:B------:R-:W-:Y:S05]  /*0150*/  @P0 BRA `(.L_x_2) ;  /* 0x0000000000480947 */ /* 0x000fea0003800000 */
[----:B------:R-:W0:Y:S01]  /*0160*/  S2UR UR8, SR_CgaCtaId ;  /* 0x00000000000879c3 */ /* 0x000e220000008800 */
[----:B------:R-:W-:Y:S01]  /*0170*/  UMOV UR4, 0x400 ;  /* 0x0000040000047882 */ /* 0x000fe20000000000 */
[----:B------:R-:W-:Y:S01]  /*0180*/  UMOV UR5, 0x1 ;  /* 0x0000000100057882 */ /* 0x000fe20000000000 */
[----:B------:R-:W-:Y:S01]  /*0190*/  UMOV UR6, 0x100 ;  /* 0x0000010000067882 */ /* 0x000fe20000000000 */
[----:B------:R-:W-:Y:S01]  /*01a0*/  ELECT P0, URZ, PT ;  /* 0x00000000003f782f */ /* 0x000fe20003800000 */
[----:B------:R-:W-:-:S04]  /*01b0*/  UIADD3 UR6, -UR6, 0x100000, URZ ;  /* 0x0010000006067890 */ /* 0x000fc8000fffe13f */
[----:B------:R-:W-:Y:S02]  /*01c0*/  USHF.L.U32 UR7, UR6, 0xb, URZ ;  /* 0x0000000b06077899 */ /* 0x000fe4000800063f */
[----:B------:R-:W-:Y:S02]  /*01d0*/  USHF.L.U32 UR6, UR6, 0x1, URZ ;  /* 0x0000000106067899 */ /* 0x000fe4000800063f */
[----:B0-----:R-:W-:Y:S02]  /*01e0*/  ULEA UR8, UR8, UR4, 0x18 ;  /* 0x0000000408087291 */ /* 0x001fe4000f8ec03f */
[----:B------:R-:W-:-:S04]  /*01f0*/  UIADD3 UR4, -UR5, 0x100000, URZ ;  /* 0x0010000005047890 */ /* 0x000fc8000fffe13f */
[----:B------:R-:W-:Y:S02]  /*0200*/  USHF.L.U32 UR5, UR4, 0xb, URZ ;  /* 0x0000000b04057899 */ /* 0x000fe4000800063f */
[----:B------:R-:W-:Y:S01]  /*0210*/  USHF.L.U32 UR4, UR4, 0x1, URZ ;  /* 0x0000000104047899 */ /* 0x000fe2000800063f */
[----:B------:R-:W0:Y:S11]  /*0220*/  FENCE.VIEW.ASYNC.S ;  /* 0x00000000000073c6 */ /* 0x000e360000000000 */
[----:B0-----:R0:W1:Y:S01]  /*0230*/  SYNCS.EXCH.64 URZ, [UR8], UR4 ;  /* 0x00000004083f75b2 */ /* 0x0010620008000100 */
[----:B------:R0:W2:Y:S01]  /*0240*/  SYNCS.EXCH.64 URZ, [UR8+0x10], UR6 ;  /* 0x00001006083f75b2 */ /* 0x0000a20008000100 */
[----:B------:R0:W3:Y:S01]  /*0250*/  SYNCS.EXCH.64 URZ, [UR8+0x8], UR4 ;  /* 0x00000804083f75b2 */ /* 0x0000e20008000100 */
[----:B------:R0:W4:Y:S01]  /*0260*/  SYNCS.EXCH.64 URZ, [UR8+0x18], UR6 ;  /* 0x00001806083f75b2 */ /* 0x0001220008000100 */
[----:B------:R-:W-:Y:S01]  /*0270*/  NOP ;  /* 0x0000000000007918 */ /* 0x000fe20000000000 */
.L_x_2:
[----:B------:R-:W5:Y:S01]  /*0280*/  SHFL.IDX PT, R0, R0, RZ, 0x1f ;  /* 0x00001fff00007589 */ /* 0x000f6200000e0000 */
[----:B------:R-:W-:Y:S01]  /*0290*/  ELECT P0, URZ, PT ;  /* 0x00000000003f782f */ /* 0x000fe20003800000 */
[----:B------:R-:W1:Y:S01]  /*02a0*/  LDC R2, c[0x0][0x65c] ;  /* 0x00019700ff027b82 */ /* 0x000e620000000800 */
[----:B0-----:R-:W-:Y:S01]  /*02b0*/  UMOV UR4, 0x20 ;  /* 0x0000002000047882 */ /* 0x001fe20000000000 */
[----:B------:R-:W0:Y:S01]  /*02c0*/  S2R R3, SR_CTAID.Y ;  /* 0x0000000000037919 */ /* 0x000e220000002600 */
[----:B------:R-:W-:Y:S01]  /*02d0*/  NOP ;  /* 0x0000000000007918 */ /* 0x000fe20000000000 */
[----:B------:R-:W-:Y:S01]  /*02e0*/  ISETP.NE.AND P2, PT, R10, RZ, PT ;  /* 0x000000ff0a00720c */ /* 0x000fe20003f45270 */
[----:B------:R-:W-:Y:S01]  /*02f0*/  NOP ;  /* 0x0000000000007918 */ /* 0x000fe20000000000 */
[----:B------:R-:W2:Y:S01]  /*0300*/  S2R R6, SR_CTAID.X ;  /* 0x0000000000067919 */ /* 0x000ea20000002500 */
[----:B------:R-:W-:Y:S02]  /*0310*/  LOP3.LUT R7, R7, 0xfffff7ff, RZ, 0xc0, !PT ;  /* 0xfffff7ff07077812 */ /* 0x000fe400078ec0ff */
[----:B-----5:R-:W-:-:S02]  /*0320*/  ISETP.NE.OR P0, PT, R0, RZ, !P0 ;  /* 0x000000ff0000720c */ /* 0x020fc40004705670 */
[----:B-1----:R-:W-:Y:S02]  /*0330*/  ISETP.NE.AND P3, PT, R2, 0x1, PT ;  /* 0x000000010200780c */ /* 0x002fe40003f65270 */
[----:B------:R-:W-:-:S04]  /*0340*/  SHF.R.S32.HI R0, RZ, 0x1f, R5 ;  /* 0x0000001fff007819 */ /* 0x000fc80000011405 */
[----:B------:R-:W-:-:S04]  /*0350*/  LEA.HI R0, R0, R5, RZ, 0x2 ;  /* 0x0000000500007211 */ /* 0x000fc800078f10ff */
[----:B------:R-:W-:Y:S01]  /*0360*/  LOP3.LUT R0, R0, 0xfffffffc, RZ, 0xc0, !PT ;  /* 0xfffffffc00007812 */ /* 0x000fe200078ec0ff */
[----:B------:R-:W-:Y:S01]  /*0370*/  VOTEU.ALL UP0, P0 ;  /* 0x00000000003f7886 */ /* 0x000fe20000000000 */
[----:B------:R-:W-:Y:S01]  /*0380*/  VOTEU.ALL UP1, P0 ;  /* 0x00000000003f7886 */ /* 0x000fe20000020000 */
[----:B------:R-:W2:Y:S01]  /*0390*/  @P3 LDC R17, c[0x0][0x10] ;  /* 0x00000400ff113b82 */ /* 0x000ea20000000800 */
[----:B------:R-:W-:Y:S01]  /*03a0*/  @P3 LOP3.LUT R7, R7, 0x800, RZ, 0xfc, !PT ;  /* 0x0000080007073812 */ /* 0x000fe200078efcff */
[----:B------:R-:W-:Y:S01]  /*03b0*/  IMAD.IADD R0, R5, 0x1, -R0 ;  /* 0x0000000105007824 */ /* 0x000fe200078e0a00 */
[----:B------:R-:W-:Y:S01]  /*03c0*/  @!UP0 UMOV UR6, 0x400 ;  /* 0x0000040000068882 */ /* 0x000fe20000000000 */
[----:B------:R-:W-:-:S04]  /*03d0*/  @!UP0 UIADD3 UR4, -UR4, 0x100000, URZ ;  /* 0x0010000004048890 */ /* 0x000fc8000fffe13f */
[----:B------:R-:W-:Y:S02]  /*03e0*/  @!UP0 USHF.L.U32 UR5, UR4, 0xb, URZ ;  /* 0x0000000b04058899 */ /* 0x000fe4000800063f */
[----:B------:R-:W-:Y:S01]  /*03f0*/  @!UP0 USHF.L.U32 UR4, UR4, 0x1, URZ ;  /* 0x0000000104048899 */ /* 0x000fe2000800063f */
[----:B0-----:R-:W-:Y:S01]  /*0400*/  @P3 IMAD.MOV.U32 R8, RZ, RZ, R3 ;  /* 0x000000ffff083224 */ /* 0x001fe200078e0003 */
[----:B------:R-:W-:Y:S01]  /*0410*/  ISETP.NE.AND P1, PT, R0, 0x3, PT ;  /* 0x000000030000780c */ /* 0x000fe20003f25270 */
[----:B------:R-:W0:Y:S01]  /*0420*/  @!UP0 S2UR UR7, SR_CgaCtaId ;  /* 0x00000000000789c3 */ /* 0x000e220000008800 */
[----:B------:R-:W-:Y:S02]  /*0430*/  @P3 IMAD.MOV.U32 R9, RZ, RZ, RZ ;  /* 0x000000ffff093224 */ /* 0x000fe400078e00ff */
[----:B------:R-:W-:Y:S02]  /*0440*/  IMAD.MOV.U32 R7, RZ, RZ, RZ ;  /* 0x000000ffff077224 */ /* 0x000fe400078e00ff */
[----:B------:R-:W-:-:S03]  /*0450*/  @P3 IMAD.MOV.U32 R5, RZ, RZ, RZ ;  /* 0x000000ffff053224 */ /* 0x000fc600078e00ff */
[----:B------:R-:W1:Y:S01]  /*0460*/  @!P3 LDC R11, c[0x0][0xc] ;  /* 0x00000300ff0bbb82 */ /* 0x000e620000000800 */
[----:B--2---:R-:W-:-:S04]  /*0470*/  @P3 IMAD.WIDE.U32 R16, R6, R17, R8 ;  /* 0x0000001106103225 */ /* 0x004fc800078e0008 */
[----:B------:R-:W-:Y:S01]  /*0480*/  @P3 IMAD.IADD R17, R17, 0x1, R5 ;  /* 0x0000000111113824 */ /* 0x000fe200078e0205 */
[----:B------:R-:W-:Y:S01]  /*0490*/  LOP3.LUT R5, R4, 0x7f, RZ, 0xc0, !PT ;  /* 0x0000007f04057812 */ /* 0x000fe200078ec0ff */
[----:B0-----:R-:W-:Y:S01]  /*04a0*/  @!UP0 ULEA UR8, UR7, UR6, 0x18 ;  /* 0x0000000607088291 */ /* 0x001fe2000f8ec03f */
[----:B------:R-:W-:Y:S02]  /*04b0*/  VOTEU.ALL UP0, P0 ;  /* 0x00000000003f7886 */ /* 0x000fe40000000000 */
[----:B------:R-:W-:Y:S01]  /*04c0*/  ULDC UR6, c[0x0][0xc] ;  /* 0x0000030000067ab9 */ /* 0x000fe20000000800 */
[----:B------:R-:W-:Y:S01]  /*04d0*/  ISETP.EQ.OR P0, PT, R0, RZ, !P1 ;  /* 0x000000ff0000720c */ /* 0x000fe20004f02670 */
[----:B------:R-:W-:-:S03]  /*04e0*/  ULDC UR7, c[0x0][0x10] ;  /* 0x0000040000077ab9 */ /* 0x000fc60000000800 */
[C---:B------:R-:W-:Y:S01]  /*04f0*/  ISETP.EQ.AND P0, PT, R10.reuse, RZ, P0 ;  /* 0x000000ff0a00720c */ /* 0x040fe20000702270 */
[----:B------:R-:W-:Y:S02]  /*0500*/  VIADD R10, R10, 0xffffffff ;  /* 0xffffffff0a0a7836 */ /* 0x000fe40000000000 */
[----:B-1----:R-:W-:Y:S01]  /*0510*/  @!P3 IMAD.WIDE.U32 R8, R11, R3, R6 ;  /* 0x000000030b08b225 */ /* 0x002fe200078e0006 */
[----:B------:R-:W0:Y:S02]  /*0520*/  FENCE.VIEW.ASYNC.S ;  /* 0x00000000000073c6 */ /* 0x000e240000000000 */
[----:B0-----:R-:W3:Y:S01]  /*0530*/  @!UP0 SYNCS.EXCH.64 URZ, [UR8+0x30], UR4 ;  /* 0x00003004083f85b2 */ /* 0x001ee20008000100 */
[----:B------:R-:W-:Y:S02]  /*0540*/  SEL R18, RZ, 0x1, !P0 ;  /* 0x00000001ff127807 */ /* 0x000fe40004000000 */
[----:B------:R-:W-:Y:S01]  /*0550*/  ISETP.GE.U32.AND P1, PT, R10, 0x2, PT ;  /* 0x000000020a00780c */ /* 0x000fe20003f26070 */
[----:B------:R-:W-:Y:S01]  /*0560*/  @!P3 IMAD.MOV.U32 R17, RZ, RZ, R9 ;  /* 0x000000ffff11b224 */ /* 0x000fe200078e0009 */
[----:B------:R-:W-:-:S02]  /*0570*/  @!P3 MOV R16, R8 ;  /* 0x000000080010b202 */ /* 0x000fc40000000f00 */
[----:B------:R-:W-:Y:S01]  /*0580*/  SEL R18, R18, 0x2, P1 ;  /* 0x0000000212127807 */ /* 0x000fe20000800000 */
[----:B------:R0:W3:Y:S01]  /*0590*/  @!UP1 SYNCS.EXCH.64 URZ, [UR8+0x38], UR4 ;  /* 0x00003804083f95b2 */ /* 0x0000e20008000100 */
[----:B------:R-:W-:Y:S01]  /*05a0*/  NOP ;  /* 0x0000000000007918 */ /* 0x000fe20000000000 */
[----:B0-----:R-:W-:-:S03]  /*05b0*/  UIMAD.WIDE.U32 UR4, UR6, UR7, URZ ;  /* 0x00000007060472a5 */ /* 0x001fc6000f8e003f */
[----:B------:R-:W-:Y:S02]  /*05c0*/  ULDC UR6, c[0x0][0x14] ;  /* 0x0000050000067ab9 */ /* 0x000fe40000000800 */
[----:B------:R-:W-:Y:S02]  /*05d0*/  UIMAD.WIDE.U32 UR38, UR4, UR6, URZ ;  /* 0x00000006042672a5 */ /* 0x000fe4000f8e003f */
[----:B------:R-:W-:-:S04]  /*05e0*/  UIMAD UR37, UR5, UR6, URZ ;  /* 0x00000006052572a4 */ /* 0x000fc8000f8e023f */
[----:B------:R-:W-:Y:S01]  /*05f0*/  UIADD3 UR37, UR39, UR37, URZ ;  /* 0x0000002527257290 */ /* 0x000fe2000fffe03f */
[----:B---34-:R-:W-:Y:S06]  /*0600*/  BAR.SYNC.DEFER_BLOCKING 0x0 ;  /* 0x0000000000007b1d */ /* 0x018fec0000010000 */
[----:B------:R-:W-:Y:S05]  /*0610*/  @!P2 BRA `(.L_x_3) ;  /* 0x000000700060a947 */ /* 0x000fea0003800000 */
[----:B------:R-:W-:-:S13]  /*0620*/  ISETP.GT.U32.AND P0, PT, R10, 0x1, PT ;  /* 0x000000010a00780c */ /* 0x000fda0003f04070 */
[----:B------:R-:W-:Y:S05]  /*0630*/  @P0 EXIT ;  /* 0x000000000000094d */ /* 0x000fea0003800000 */
[----:B------:R-:W-:Y:S01]  /*0640*/  ULDC.64 UR4, c[0x0][0x650] ;  /* 0x0001940000047ab9 */ /* 0x000fe20000000a00 */
[----:B------:R-:W-:Y:S01]  /*0650*/  PRMT R0, RZ, 0x7610, R0 ;  /* 0x00007610ff007816 */ /* 0x000fe20000000000 */
[----:B------:R-:W-:Y:S01]  /*0660*/  IMAD.MOV.U32 R113, RZ, RZ, -0x1 ;  /* 0xffffffffff717424 */ /* 0x000fe200078e00ff */
[----:B------:R-:W-:Y:S01]  /*0670*/  ISETP.GE.U32.AND P0, PT, R16, UR4, PT ;  /* 0x0000000410007c0c */ /* 0x000fe2000bf06070 */
[----:B------:R-:W-:Y:S02]  /*0680*/  IMAD.MOV.U32 R101, RZ, RZ, -0x1 ;  /* 0xffffffffff657424 */ /* 0x000fe400078e00ff */
[----:B------:R-:W-:Y:S01]  /*0690*/  IMAD.MOV.U32 R19, RZ, RZ, -0x1 ;  /* 0xffffffffff137424 */ /* 0x000fe200078e00ff */
[----:B------:R-:W-:-:S13]  /*06a0*/  ISETP.GE.U32.AND.EX P0, PT, R17, UR5, PT, P0 ;  /* 0x0000000511007c0c */ /* 0x000fda000bf06100 */
[----:B------:R-:W-:Y:S05]  /*06b0*/  @P0 BRA `(.L_x_4) ;  /* 0x0000000400580947 */ /* 0x000fea0003800000 */
[----:B------:R-:W0:Y:S01]  /*06c0*/  LDC.64 R20, c[0x0][0x628] ;  /* 0x00018a00ff147b82 */ /* 0x000e220000000a00 */
[----:B------:R-:W-:Y:S02]  /*06d0*/  IMAD.MOV.U32 R8, RZ, RZ, R16 ;  /* 0x000000ffff087224 */ /* 0x000fe400078e0010 */
[----:B------:R-:W-:-:S05]  /*06e0*/  IMAD.MOV.U32 R9, RZ, RZ, R17 ;  /* 0x000000ffff097224 */ /* 0x000fca00078e0011 */
[----:B------:R-:W1:Y:S08]  /*06f0*/  LDC R0, c[0x0][0x630] ;  /* 0x00018c00ff007b82 */ /* 0x000e700000000800 */
[----:B------:R-:W2:Y:S01]  /*0700*/  LDC.64 R22, c[0x0][0x620] ;  /* 0x00018800ff167b82 */ /* 0x000ea20000000a00 */
[----:B0-----:R-:W-:-:S04]  /*0710*/  ISETP.NE.U32.AND P0, PT, R20, RZ, PT ;  /* 0x000000ff1400720c */ /* 0x001fc80003f05070 */
[----:B------:R-:W-:-:S13]  /*0720*/  ISETP.NE.AND.EX P0, PT, R21, RZ, PT, P0 ;  /* 0x000000ff1500720c */ /* 0x000fda0003f05300 */
[----:B-12---:R-:W-:Y:S05]  /*0730*/  @!P0 BRA `(.L_x_5) ;  /* 0x0000000000288947 */ /* 0x006fea0003800000 */
[----:B------:R-:W0:Y:S02]  /*0740*/  LDC R13, c[0x0][0x634] ;  /* 0x00018d00ff0d7b82 */ /* 0x000e240000000800 */
[----:B0-----:R-:W-:-:S05]  /*0750*/  IADD3 R13, P0, R16, R13, RZ ;  /* 0x0000000d100d7210 */ /* 0x001fca0007f1e0ff */
[----:B------:R-:W-:-:S04]  /*0760*/  IMAD.X R15, RZ, RZ, R17, P0 ;  /* 0x000000ffff0f7224 */ /* 0x000fc800000e0611 */
[----:B------:R-:W-:-:S04]  /*0770*/  IMAD.WIDE.U32 R8, R15, R20, RZ ;  /* 0x000000140f087225 */ /* 0x000fc800078e00ff */
[----:B------:R-:W-:-:S04]  /*0780*/  IMAD.WIDE.U32 R10, P0, R13, R21, R8 ;  /* 0x000000150d0a7225 */ /* 0x000fc80007800008 */
[----:B------:R-:W-:Y:S01]  /*0790*/  IMAD.WIDE.U32 R8, R13, R20, RZ ;  /* 0x000000140d087225 */ /* 0x000fe200078e00ff */
[----:B------:R-:W-:-:S03]  /*07a0*/  IADD3.X R13, RZ, RZ, RZ, P0, !PT ;  /* 0x000000ffff0d7210 */ /* 0x000fc600007fe4ff */
[----:B------:R-:W-:Y:S01]  /*07b0*/  IMAD.MOV.U32 R12, RZ, RZ, R11 ;  /* 0x000000ffff0c7224 */ /* 0x000fe200078e000b */
[----:B------:R-:W-:-:S05]  /*07c0*/  IADD3 RZ, P0, R9, R10, RZ ;  /* 0x0000000a09ff7210 */ /* 0x000fca0007f1e0ff */
[----:B------:R-:W-:-:S08]  /*07d0*/  IMAD.WIDE.U32.X R8, R15, R21, R12, P0 ;  /* 0x000000150f087225 */ /* 0x000fd000000e040c */
.L_x_5:
[-CC-:B------:R-:W-:Y:S01]  /*07e0*/  SHF.R.U64 R25, R8, R0.reuse, R9.reuse ;  /* 0x0000000008197219 */ /* 0x180fe20000001209 */
[----:B------:R-:W0:Y:S01]  /*07f0*/  LDC R12, c[0x0][0x618] ;  /* 0x00018600ff0c7b82 */ /* 0x000e220000000800 */
[----:B------:R-:W-:Y:S01]  /*0800*/  SHF.R.U32.HI R7, RZ, R0, R9 ;  /* 0x00000000ff077219 */ /* 0x000fe20000011609 */
[----:B------:R-:W-:Y:S01]  /*0810*/  ULDC UR4, c[0x0][0x150] ;  /* 0x0000540000047ab9 */ /* 0x000fe20000000800 */
[----:B------:R-:W-:Y:S02]  /*0820*/  IADD3 R11, P0, RZ, -R25, RZ ;  /* 0x80000019ff0b7210 */ /* 0x000fe40007f1e0ff */
[----:B------:R-:W-:-:S03]  /*0830*/  I2FP.F32.U32 R0, R6 ;  /* 0x0000000600007245 */ /* 0x000fc60000201000 */
[----:B------:R-:W1:Y:S01]  /*0840*/  LDC.64 R30, c[0x0][0x640] ;  /* 0x00019000ff1e7b82 */ /* 0x000e620000000a00 */
[----:B------:R-:W-:Y:S02]  /*0850*/  IMAD.X R13, RZ, RZ, ~R7, P0 ;  /* 0x000000ffff0d7224 */ /* 0x000fe400000e0e07 */
[----:B------:R-:W-:Y:S01]  /*0860*/  FMUL R0, R0, UR4 ;  /* 0x0000000400007c20 */ /* 0x000fe20008400000 */
[----:B------:R-:W-:Y:S01]  /*0870*/  IMAD.WIDE.U32 R8, R11, R22, R16 ;  /* 0x000000160b087225 */ /* 0x000fe200078e0010 */
[----:B------:R-:W-:-:S03]  /*0880*/  ULDC UR4, c[0x0][0x154] ;  /* 0x0000550000047ab9 */ /* 0x000fc60000000800 */
[----:B------:R-:W-:Y:S01]  /*0890*/  IMAD R10, R13, R22, RZ ;  /* 0x000000160d0a7224 */ /* 0x000fe200078e02ff */
[----:B------:R-:W2:Y:S01]  /*08a0*/  LDC R7, c[0x0][0x144] ;  /* 0x00005100ff077b82 */ /* 0x000ea20000000800 */
[----:B------:R-:W3:Y:S02]  /*08b0*/  F2I.U32.TRUNC.NTZ R0, R0 ;  /* 0x0000000000007305 */ /* 0x000ee4000020f000 */
[----:B------:R-:W-:-:S04]  /*08c0*/  IMAD R11, R11, R23, R10 ;  /* 0x000000170b0b7224 */ /* 0x000fc800078e020a */
[----:B------:R-:W-:Y:S01]  /*08d0*/  IMAD.IADD R9, R9, 0x1, R11 ;  /* 0x0000000109097824 */ /* 0x000fe200078e020b */
[----:B------:R-:W4:Y:S01]  /*08e0*/  LDC R24, c[0x0][0x608] ;  /* 0x00018200ff187b82 */ /* 0x000f220000000800 */
[----:B------:R-:W-:-:S03]  /*08f0*/  IMAD.MOV.U32 R11, RZ, RZ, -0x1 ;  /* 0xffffffffff0b7424 */ /* 0x000fc600078e00ff */
[-CC-:B0-----:R-:W-:Y:S02]  /*0900*/  SHF.R.U64 R22, R8, R12.reuse, R9.reuse ;  /* 0x0000000c08167219 */ /* 0x181fe40000001209 */
[----:B------:R-:W-:Y:S02]  /*0910*/  I2FP.F32.U32 R8, R3 ;  /* 0x0000000300087245 */ /* 0x000fe40000201000 */
[----:B------:R-:W0:Y:S01]  /*0920*/  LDC R28, c[0x0][0x658] ;  /* 0x00019600ff1c7b82 */ /* 0x000e220000000800 */
[----:B-1----:R-:W-:Y:S01]  /*0930*/  ISETP.NE.U32.AND P0, PT, R30, RZ, PT ;  /* 0x000000ff1e00720c */ /* 0x002fe20003f05070 */
[----:B---3--:R-:W-:Y:S02]  /*0940*/  IMAD.MOV R10, RZ, RZ, -R0 ;  /* 0x000000ffff0a7224 */ /* 0x008fe400078e0a00 */
[----:B------:R-:W-:Y:S01]  /*0950*/  FMUL R8, R8, UR4 ;  /* 0x0000000408087c20 */ /* 0x000fe20008400000 */
[----:B------:R-:W-:Y:S02]  /*0960*/  SHF.R.U32.HI R9, RZ, R12, R9 ;  /* 0x0000000cff097219 */ /* 0x000fe40000011609 */
[----:B------:R-:W-:Y:S01]  /*0970*/  ISETP.NE.AND.EX P0, PT, R31, RZ, PT, P0 ;  /* 0x000000ff1f00720c */ /* 0x000fe20003f05300 */
[----:B------:R1:W3:Y:S01]  /*0980*/  F2I.U32.TRUNC.NTZ R15, R8 ;  /* 0x00000008000f7305 */ /* 0x0002e2000020f000 */
[----:B------:R-:W1:Y:S01]  /*0990*/  LDC R20, c[0x0][0x148] ;  /* 0x00005200ff147b82 */ /* 0x000e620000000800 */
[----:B--2---:R-:W-:-:S07]  /*09a0*/  IMAD R0, R7, R10, R6 ;  /* 0x0000000a07007224 */ /* 0x004fce00078e0206 */
[----:B------:R-:W2:Y:S01]  /*09b0*/  LDC R26, c[0x0][0x600] ;  /* 0x00018000ff1a7b82 */ /* 0x000ea20000000800 */
[-CC-:B----4-:R-:W-:Y:S02]  /*09c0*/  SHF.R.U64 R32, R22, R24.reuse, R9.reuse ;  /* 0x0000001816207219 */ /* 0x190fe40000001209 */
[----:B------:R-:W-:Y:S01]  /*09d0*/  SHF.R.U32.HI R7, RZ, R24, R9 ;  /* 0x00000018ff077219 */ /* 0x000fe20000011609 */
[----:B------:R-:W-:-:S04]  /*09e0*/  IMAD.MOV.U32 R9, RZ, RZ, 0x1 ;  /* 0x00000001ff097424 */ /* 0x000fc800078e00ff */
[----:B------:R-:W4:Y:S01]  /*09f0*/  LDC R21, c[0x0][0x648] ;  /* 0x00019200ff157b82 */ /* 0x000f220000000800 */
[-C--:B0-----:R-:W-:Y:S02]  /*0a00*/  SHF.L.U32 R6, R11, R28.reuse, RZ ;  /* 0x0000001c0b067219 */ /* 0x081fe400000006ff */
[--C-:B------:R-:W-:Y:S02]  /*0a10*/  SHF.R.U64 R24, R32, R28, R7.reuse ;  /* 0x0000001c20187219 */ /* 0x100fe40000001207 */
[----:B------:R-:W-:Y:S02]  /*0a20*/  LOP3.LUT R13, RZ, R6, RZ, 0x33, !PT ;  /* 0x00000006ff0d7212 */ /* 0x000fe400078e33ff */
[-C--:B------:R-:W-:Y:S01]  /*0a30*/  SHF.R.U32.HI R7, RZ, R28.reuse, R7 ;  /* 0x0000001cff077219 */ /* 0x080fe20000011607 */
[----:B------:R-:W0:Y:S01]  /*0a40*/  LDC R23, c[0x0][0x638] ;  /* 0x00018e00ff177b82 */ /* 0x000e220000000800 */
[----:B------:R-:W-:Y:S01]  /*0a50*/  SHF.L.U32 R12, R9, R28, RZ ;  /* 0x0000001c090c7219 */ /* 0x000fe200000006ff */
[----:B------:R-:W-:-:S06]  /*0a60*/  IMAD.MOV.U32 R6, RZ, RZ, R24 ;  /* 0x000000ffff067224 */ /* 0x000fcc00078e0018 */
[----:B------:R-:W0:Y:S01]  /*0a70*/  LDC R113, c[0x0][0x610] ;  /* 0x00018400ff717b82 */ /* 0x000e220000000800 */
[----:B-1-3--:R-:W-:Y:S05]  /*0a80*/  @!P0 BRA `(.L_x_6) ;  /* 0x0000000000288947 */ /* 0x00afea0003800000 */
[----:B------:R-:W1:Y:S02]  /*0a90*/  LDC R11, c[0x0][0x64c] ;  /* 0x00019300ff0b7b82 */ /* 0x000e640000000800 */
[----:B-1----:R-:W-:-:S04]  /*0aa0*/  IADD3 R11, P0, R24, R11, RZ ;  /* 0x0000000b180b7210 */ /* 0x002fc80007f1e0ff */
[----:B------:R-:W-:-:S05]  /*0ab0*/  IADD3.X R19, RZ, R7, RZ, P0, !PT ;  /* 0x00000007ff137210 */ /* 0x000fca00007fe4ff */
[----:B------:R-:W-:-:S04]  /*0ac0*/  IMAD.WIDE.U32 R6, R19, R30, RZ ;  /* 0x0000001e13067225 */ /* 0x000fc800078e00ff */
[----:B------:R-:W-:-:S04]  /*0ad0*/  IMAD.WIDE.U32 R8, P0, R11, R31, R6 ;  /* 0x0000001f0b087225 */ /* 0x000fc80007800006 */
[----:B------:R-:W-:-:S04]  /*0ae0*/  IMAD.WIDE.U32 R6, R11, R30, RZ ;  /* 0x0000001e0b067225 */ /* 0x000fc800078e00ff */
[----:B------:R-:W-:Y:S01]  /*0af0*/  IMAD.X R11, RZ, RZ, RZ, P0 ;  /* 0x000000ffff0b7224 */ /* 0x000fe200000e06ff */
[----:B------:R-:W-:Y:S01]  /*0b00*/  IADD3 RZ, P0, R7, R8, RZ ;  /* 0x0000000807ff7210 */ /* 0x000fe20007f1e0ff */
[----:B------:R-:W-:-:S04]  /*0b10*/  IMAD.MOV.U32 R10, RZ, RZ, R9 ;  /* 0x000000ffff0a7224 */ /* 0x000fc800078e0009 */
[----:B------:R-:W-:-:S08]  /*0b20*/  IMAD.WIDE.U32.X R6, R19, R31, R10, P0 ;  /* 0x0000001f13067225 */ /* 0x000fd000000e040a */
.L_x_6:
[----:B----4-:R-:W-:Y:S01]  /*0b30*/  SHF.R.U64 R6, R6, R21, R7 ;  /* 0x0000001506067219 */ /* 0x010fe20000001207 */
[----:B--2---:R-:W-:Y:S01]  /*0b40*/  VIADD R7, R26, 0xffffffff ;  /* 0xffffffff1a077836 */ /* 0x004fe20000000000 */
[----:B------:R-:W-:Y:S01]  /*0b50*/  LOP3.LUT R13, R32, R13, RZ, 0xc0, !PT ;  /* 0x0000000d200d7212 */ /* 0x000fe200078ec0ff */
[----:B------:R-:W-:Y:S02]  /*0b60*/  IMAD.MOV R15, RZ, RZ, -R15 ;  /* 0x000000ffff0f7224 */ /* 0x000fe400078e0a0f */
[----:B------:R-:W-:Y:S02]  /*0b70*/  IMAD.MOV R8, RZ, RZ, -R6 ;  /* 0x000000ffff087224 */ /* 0x000fe400078e0a06 */
[----:B------:R-:W-:Y:S01]  /*0b80*/  IMAD R13, R12, R6, R13 ;  /* 0x000000060c0d7224 */ /* 0x000fe200078e020d */
[----:B------:R-:W-:Y:S01]  /*0b90*/  LOP3.LUT R6, R22, R7, RZ, 0xc0, !PT ;  /* 0x0000000716067212 */ /* 0x000fe200078ec0ff */
[----:B------:R-:W-:Y:S02]  /*0ba0*/  @P3 IMAD R0, R20, R15, R3 ;  /* 0x0000000f14003224 */ /* 0x000fe400078e0203 */
[----:B0-----:R-:W-:-:S02]  /*0bb0*/  IMAD R3, R8, R23, R24 ;  /* 0x0000001708037224 */ /* 0x001fc400078e0218 */
[----:B------:R-:W-:Y:S02]  /*0bc0*/  IMAD R113, R13, R113, R0 ;  /* 0x000000710d717224 */ /* 0x000fe400078e0200 */
[----:B------:R-:W-:Y:S02]  /*0bd0*/  IMAD R6, R3, R26, R6 ;  /* 0x0000001a03067224 */ /* 0x000fe400078e0206 */
[----:B------:R-:W-:Y:S02]  /*0be0*/  IMAD.MOV.U32 R0, RZ, RZ, 0x1 ;  /* 0x00000001ff007424 */ /* 0x000fe400078e00ff */
[----:B------:R-:W-:Y:S01]  /*0bf0*/  IMAD.MOV.U32 R19, RZ, RZ, R25 ;  /* 0x000000ffff137224 */ /* 0x000fe200078e0019 */
[----:B------:R-:W-:Y:S02]  /*0c00*/  SEL R101, R6, R113, !P3 ;  /* 0x0000007106657207 */ /* 0x000fe40005800000 */
[----:B------:R-:W-:-:S07]  /*0c10*/  SEL R113, R113, R6, !P3 ;  /* 0x0000000671717207 */ /* 0x000fce0005800000 */
.L_x_4:
[----:B------:R-:W-:-:S08]  /*0c20*/  NOP ;  /* 0x0000000000007918 */ /* 0x000fd00000000000 */
[----:B------:R-:W0:Y:S02]  /*0c30*/  USETMAXREG.TRY_ALLOC.CTAPOOL UP0, 0xe8 ;  /* 0x000000e8000079c8 */ /* 0x000e240008000600 */
[----:B0-----:R-:W-:-:S13]  /*0c40*/  PLOP3.LUT P0, PT, PT, PT, UP0, 0x80, 0x0 ;  /* 0x000000000000781c */ /* 0x001fda0003f0f008 */
[----:B------:R-:W-:Y:S05]  /*0c50*/  @!P0 BRA `(.L_x_4) ;  /* 0xfffffffc00f08947 */ /* 0x000fea000383ffff */
[----:B------:R-:W-:Y:S01]  /*0c60*/  ULDC.64 UR4, c[0x0][0x598] ;  /* 0x0001660000047ab9 */ /* 0x000fe20000000a00 */
[----:B------:R-:W-:Y:S01]  /*0c70*/  ULDC.64 UR44, c[0x0][0x208] ;  /* 0x00008200002c7ab9 */ /* 0x000fe20000000a00 */
[----:B------:R-:W-:-:S04]  /*0c80*/  ISETP.NE.U32.AND P0, PT, RZ, UR4, PT ;  /* 0x00000004ff007c0c */ /* 0x000fc8000bf05070 */
[----:B------:R-:W-:-:S13]  /*0c90*/  ISETP.NE.AND.EX P0, PT, RZ, UR5, PT, P0 ;  /* 0x00000005ff007c0c */ /* 0x000fda000bf05300 */
[----:B------:R-:W-:Y:S05]  /*0ca0*/  @!P0 BRA `(.L_x_7) ;  /* 0x00000000001c8947 */ /* 0x000fea0003800000 */
[----:B------:R-:W0:Y:S02]  /*0cb0*/  LDC.64 R6, c[0x0][0x598] ;  /* 0x00016600ff067b82 */ /* 0x000e240000000a00 */
[----:B0-----:R-:W2:Y:S02]  /*0cc0*/  LDG.E.64 R6, desc[UR44][R6.64] ;  /* 0x0000002c06067981 */ /* 0x001ea4000c1e1b00 */
[----:B--2---:R-:W-:-:S04]  /*0cd0*/  ISETP.NE.U32.AND P0, PT, R6, RZ, PT ;  /* 0x000000ff0600720c */ /* 0x004fc80003f05070 */
[----:B------:R-:W-:-:S13]  /*0ce0*/  ISETP.NE.AND.EX P0, PT, R7, RZ, PT, P0 ;  /* 0x000000ff0700720c */ /* 0x000fda0003f05300 */
[----:B------:R-:W-:Y:S05]  /*0cf0*/  @!P0 BRA `(.L_x_7) ;  /* 0x0000000000088947 */ /* 0x000fea0003800000 */
[----:B------:R0:W5:Y:S01]  /*0d00*/  LD.E R88, desc[UR44][R6.64] ;  /* 0x0000002c06587980 */ /* 0x000162000c101900 */
[----:B------:R-:W-:Y:S05]  /*0d10*/  BRA `(.L_x_8) ;  /* 0x0000000000247947 */ /* 0x000fea0003800000 */
.L_x_7:
[----:B------:R-:W-:Y:S02]  /*0d20*/  ULDC.64 UR4, c[0x0][0x588] ;  /* 0x0001620000047ab9 */ /* 0x000fe40000000a00 */
[----:B------:R-:W-:-:S04]  /*0d30*/  ISETP.NE.U32.AND P0, PT, RZ, UR4, PT ;  /* 0x00000004ff007c0c */ /* 0x000fc8000bf05070 */
[----:B------:R-:W-:-:S13]  /*0d40*/  ISETP.NE.AND.EX P0, PT, RZ, UR5, PT, P0 ;  /* 0x00000005ff007c0c */ /* 0x000fda000bf05300 */
[----:B------:R-:W-:Y:S05]  /*0d50*/  @!P0 BRA `(.L_x_9) ;  /* 0x00000000000c8947 */ /* 0x000fea0003800000 */
[----:B------:R-:W0:Y:S02]  /*0d60*/  LDC.64 R88, c[0x0][0x588] ;  /* 0x00016200ff587b82 */ /* 0x000e240000000a00 */
[----:B0-----:R1:W5:Y:S01]  /*0d70*/  LDG.E R88, desc[UR44][R88.64] ;  /* 0x0000002c58587981 */ /* 0x001362000c1e1900 */
[----:B------:R-:W-:Y:S05]  /*0d80*/  BRA `(.L_x_8) ;  /* 0x0000000000087947 */ /* 0x000fea0003800000 */
.L_x_9:
[----:B------:R-:W-:Y:S02]  /*0d90*/  ULDC UR4, c[0x0][0x580] ;  /* 0x0001600000047ab9 */ /* 0x000fe40000000800 */
[----:B------:R-:W-:-:S07]  /*0da0*/  MOV R88, UR4 ;  /* 0x0000000400587c02 */ /* 0x000fce0008000f00 */
.L_x_8:
[----:B------:R-:W-:Y:S02]  /*0db0*/  ULDC.64 UR4, c[0x0][0x5a0] ;  /* 0x0001680000047ab9 */ /* 0x000fe40000000a00 */
[----:B------:R-:W-:-:S04]  /*0dc0*/  ISETP.NE.U32.AND P0, PT, RZ, UR4, PT ;  /* 0x00000004ff007c0c */ /* 0x000fc8000bf05070 */
[----:B------:R-:W-:-:S13]  /*0dd0*/  ISETP.NE.AND.EX P0, PT, RZ, UR5, PT, P0 ;  /* 0x00000005ff007c0c */ /* 0x000fda000bf05300 */
[----:B------:R-:W-:Y:S05]  /*0de0*/  @!P0 BRA `(.L_x_10) ;  /* 0x00000000001c8947 */ /* 0x000fea0003800000 */
[----:B0-----:R-:W0:Y:S02]  /*0df0*/  LDC.64 R6, c[0x0][0x5a0] ;  /* 0x00016800ff067b82 */ /* 0x001e240000000a00 */
[----:B0-----:R-:W2:Y:S02]  /*0e00*/  LDG.E.64 R6, desc[UR44][R6.64] ;  /* 0x0000002c06067981 */ /* 0x001ea4000c1e1b00 */
[----:B--2---:R-:W-:-:S04]  /*0e10*/  ISETP.NE.U32.AND P0, PT, R6, RZ, PT ;  /* 0x000000ff0600720c */ /* 0x004fc80003f05070 */
[----:B------:R-:W-:-:S13]  /*0e20*/  ISETP.NE.AND.EX P0, PT, R7, RZ, PT, P0 ;  /* 0x000000ff0700720c */ /* 0x000fda0003f05300 */
[----:B------:R-:W-:Y:S05]  /*0e30*/  @!P0 BRA `(.L_x_10) ;  /* 0x0000000000088947 */ /* 0x000fea0003800000 */
[----:B-1----:R0:W5:Y:S01]  /*0e40*/  LD.E R89, desc[UR44][R6.64] ;  /* 0x0000002c06597980 */ /* 0x002162000c101900 */
[----:B------:R-:W-:Y:S05]  /*0e50*/  BRA `(.L_x_11) ;  /* 0x0000000000247947 */ /* 0x000fea0003800000 */
.L_x_10:
[----:B------:R-:W-:Y:S02]  /*0e60*/  ULDC.64 UR4, c[0x0][0x590] ;  /* 0x0001640000047ab9 */ /* 0x000fe40000000a00 */
[----:B------:R-:W-:-:S04]  /*0e70*/  ISETP.NE.U32.AND P0, PT, RZ, UR4, PT ;  /* 0x00000004ff007c0c */ /* 0x000fc8000bf05070 */
[----:B------:R-:W-:-:S13]  /*0e80*/  ISETP.NE.AND.EX P0, PT, RZ, UR5, PT, P0 ;  /* 0x00000005ff007c0c */ /* 0x000fda000bf05300 */
[----:B------:R-:W-:Y:S05]  /*0e90*/  @!P0 BRA `(.L_x_12) ;  /* 0x00000000000c8947 */ /* 0x000fea0003800000 */
[----:B0-----:R-:W1:Y:S02]  /*0ea0*/  LDC.64 R6, c[0x0][0x590] ;  /* 0x00016400ff067b82 */ /* 0x001e640000000a00 */
[----:B-1----:R1:W5:Y:S01]  /*0eb0*/  LDG.E R89, desc[UR44][R6.64] ;  /* 0x0000002c06597981 */ /* 0x002362000c1e1900 */
[----:B------:R-:W-:Y:S05]  /*0ec0*/  BRA `(.L_x_11) ;  /* 0x0000000000087947 */ /* 0x000fea0003800000 */
.L_x_12:
[----:B------:R-:W-:Y:S02]  /*0ed0*/  ULDC UR4, c[0x0][0x584] ;  /* 0x0001610000047ab9 */ /* 0x000fe40000000800 */
[----:B-1----:R-:W-:-:S07]  /*0ee0*/  IMAD.U32 R89, RZ, RZ, UR4 ;  /* 0x00000004ff597e24 */ /* 0x002fce000f8e00ff */
.L_x_11:
[----:B------:R-:W-:-:S13]  /*0ef0*/  LOP3.LUT P0, RZ, R0, 0xff, RZ, 0xc0, !PT ;  /* 0x000000ff00ff7812 */ /* 0x000fda000780c0ff */
[----:B------:R-:W-:Y:S05]  /*0f00*/  @!P0 EXIT ;  /* 0x000000000000894d */ /* 0x000fea0003800000 */
[----:B------:R-:W2:Y:S01]  /*0f10*/  LDC R94, c[0x0][0x658] ;  /* 0x00019600ff5e7b82 */ /* 0x000ea20000000800 */
[----:B------:R-:W-:Y:S01]  /*0f20*/  LOP3.LUT R14, R14, 0x1, RZ, 0xc0, !PT ;  /* 0x000000010e0e7812 */ /* 0x000fe200078ec0ff */
[----:B------:R-:W-:Y:S01]  /*0f30*/  ULDC.64 UR6, c[0x0][0x288] ;  /* 0x0000a20000067ab9 */ /* 0x000fe20000000a00 */
[----:B------:R-:W-:Y:S01]  /*0f40*/  SHF.R.U32.HI R0, RZ, 0x2, R4 ;  /* 0x00000002ff007819 */ /* 0x000fe20000011604 */
[----:B------:R-:W-:Y:S01]  /*0f50*/  UIADD3 UR4, UR7, 0x7f, URZ ;  /* 0x0000007f07047890 */ /* 0x000fe2000fffe03f */
[----:B------:R-:W-:Y:S01]  /*0f60*/  SHF.R.U32.HI R5, RZ, 0x1, R5 ;  /* 0x00000001ff057819 */ /* 0x000fe20000011605 */
[----:B------:R-:W-:Y:S01]  /*0f70*/  IMAD.SHL.U32 R3, R14, 0x40, RZ ;  /* 0x000000400e037824 */ /* 0x000fe200078e00ff */
[----:B------:R-:W-:Y:S01]  /*0f80*/  LOP3.LUT R0, R0, 0x7, RZ, 0xc0, !PT ;  /* 0x0000000700007812 */ /* 0x000fe200078ec0ff */
[----:B------:R-:W3:Y:S01]  /*0f90*/  LDC.64 R90, c[0x0][0x5c8] ;  /* 0x00017200ff5a7b82 */ /* 0x000ee20000000a00 */
[----:B------:R-:W-:Y:S01]  /*0fa0*/  USHF.R.S32.HI UR5, URZ, 0x1f, UR4 ;  /* 0x0000001f3f057899 */ /* 0x000fe20008011404 */
[----:B------:R-:W-:Y:S01]  /*0fb0*/  LOP3.LUT R5, R5, 0x30, RZ, 0xc0, !PT ;  /* 0x0000003005057812 */ /* 0x000fe200078ec0ff */
[----:B01----:R-:W-:Y:S01]  /*0fc0*/  IMAD.MOV.U32 R7, RZ, RZ, 0x1 ;  /* 0x00000001ff077424 */ /* 0x003fe200078e00ff */
[--C-:B------:R-:W-:Y:S01]  /*0fd0*/  LOP3.LUT R22, R3, 0x40, R0.reuse, 0xe2, !PT ;  /* 0x0000004003167812 */ /* 0x100fe200078ee200 */
[----:B------:R-:W-:Y:S01]  /*0fe0*/  ULEA.HI UR5, UR5, UR4, URZ, 0x7 ;  /* 0x0000000405057291 */ /* 0x000fe2000f8f383f */
[-C--:B------:R-:W-:Y:S01]  /*0ff0*/  IADD3 R3, RZ, -R5.reuse, -R0 ;  /* 0x80000005ff037210 */ /* 0x080fe20007ffe800 */
[----:B------:R-:W-:Y:S01]  /*1000*/  IMAD.U32 R6, RZ, RZ, UR6 ;  /* 0x00000006ff067e24 */ /* 0x000fe2000f8e00ff */
[----:B------:R-:W0:Y:S01]  /*1010*/  LDC R98, c[0x0][0x600] ;  /* 0x00018000ff627b82 */ /* 0x000e220000000800 */
[----:B------:R-:W-:Y:S01]  /*1020*/  LOP3.LUT R22, R22, R5, RZ, 0xfc, !PT ;  /* 0x0000000516167212 */ /* 0x000fe200078efcff */
[----:B------:R-:W-:Y:S01]  /*1030*/  IMAD.MOV.U32 R5, RZ, RZ, -0x1 ;  /* 0xffffffffff057424 */ /* 0x000fe200078e00ff */
[----:B------:R-:W-:Y:S01]  /*1040*/  USHF.R.S32.HI UR41, URZ, 0x7, UR5 ;  /* 0x000000073f297899 */ /* 0x000fe20008011405 */
[----:B------:R-:W-:Y:S01]  /*1050*/  LOP3.LUT R95, R4, 0x3, RZ, 0xc0, !PT ;  /* 0x00000003045f7812 */ /* 0x000fe200078ec0ff */
[----:B------:R-:W-:Y:S01]  /*1060*/  IMAD R3, R14, -0x40, R3 ;  /* 0xffffffc00e037824 */ /* 0x000fe200078e0203 */
[C---:B------:R-:W-:Y:S01]  /*1070*/  LOP3.LUT R97, R4.reuse, 0x80, RZ, 0xc0, !PT ;  /* 0x0000008004617812 */ /* 0x040fe200078ec0ff */
[----:B------:R-:W-:Y:S01]  /*1080*/  UISETP.LT.AND UP0, UPT, UR41, 0x1, UPT ;  /* 0x000000012900788c */ /* 0x000fe2000bf01270 */
[-C--:B--2---:R-:W-:Y:S01]  /*1090*/  SHF.L.U32 R5, R5, R94.reuse, RZ ;  /* 0x0000005e05057219 */ /* 0x084fe200000006ff */
[----:B------:R-:W-:Y:S01]  /*10a0*/  ULDC UR4, c[0x0][0x284] ;  /* 0x0000a10000047ab9 */ /* 0x000fe20000000800 */
[----:B------:R-:W-:Y:S01]  /*10b0*/  IMAD R95, R95, -0x2, R6 ;  /* 0xfffffffe5f5f7824 */ /* 0x000fe200078e0206 */
[----:B------:R-:W-:Y:S01]  /*10c0*/  USEL UR42, UR41, 0x1, UP0 ;  /* 0x00000001292a7887 */ /* 0x000fe20008000000 */
[----:B------:R-:W-:Y:S01]  /*10d0*/  SHF.L.U32 R94, R7, R94, RZ ;  /* 0x0000005e075e7219 */ /* 0x000fe200000006ff */
[----:B------:R-:W-:Y:S01]  /*10e0*/  VIADD R100, R3, UR4 ;  /* 0x0000000403647c36 */ /* 0x000fe20008000000 */
[----:B------:R-:W-:Y:S01]  /*10f0*/  SHF.L.U32 R96, R4, 0x1, RZ ;  /* 0x0000000104607819 */ /* 0x000fe200000006ff */
[----:B------:R-:W-:Y:S01]  /*1100*/  IMAD.MOV.U32 R23, RZ, RZ, RZ ;  /* 0x000000ffff177224 */ /* 0x000fe200078e00ff */
[C-C-:B---3--:R-:W-:Y:S01]  /*1110*/  SHF.L.U64.HI R92, R90.reuse, 0x7, R91.reuse ;  /* 0x000000075a5c7819 */ /* 0x148fe2000001025b */
[----:B------:R-:W-:Y:S01]  /*1120*/  UIADD3 UR42, UR41, -UR42, URZ ;  /* 0x8000002a292a7290 */ /* 0x000fe2000fffe03f */
[C---:B------:R-:W-:Y:S01]  /*1130*/  SHF.L.U64.HI R93, R90.reuse, 0x3, R91 ;  /* 0x000000035a5d7819 */ /* 0x040fe2000001025b */
[----:B------:R-:W-:Y:S01]  /*1140*/  IMAD.SHL.U32 R91, R90, 0x80, RZ ;  /* 0x000000805a5b7824 */ /* 0x000fe200078e00ff */
[----:B------:R-:W-:Y:S01]  /*1150*/  LOP3.LUT R116, R18, 0x1, RZ, 0xfc, !PT ;  /* 0x0000000112747812 */ /* 0x000fe200078efcff */
[----:B------:R-:W-:Y:S01]  /*1160*/  IMAD.SHL.U32 R90, R90, 0x8, RZ ;  /* 0x000000085a5a7824 */ /* 0x000fe200078e00ff */
[----:B------:R-:W-:Y:S01]  /*1170*/  SHF.R.U32.HI R97, RZ, 0x7, R97 ;  /* 0x00000007ff617819 */ /* 0x000fe20000011661 */
[----:B------:R-:W-:Y:S01]  /*1180*/  UMOV UR36, URZ ;  /* 0x0000003f00247c82 */ /* 0x000fe20008000000 */
[----:B0-----:R-:W-:Y:S01]  /*1190*/  VIADD R98, R98, 0xffffffff ;  /* 0xffffffff62627836 */ /* 0x001fe20000000000 */
[----:B------:R-:W-:Y:S01]  /*11a0*/  LOP3.LUT R99, RZ, R5, RZ, 0x33, !PT ;  /* 0x00000005ff637212 */ /* 0x000fe200078e33ff */
[----:B------:R-:W-:-:S06]  /*11b0*/  UMOV UR40, URZ ;  /* 0x0000003f00287c82 */ /* 0x000fcc0008000000 */
.L_x_156:
[----:B0-----:R-:W0:Y:S01]  /*11c0*/  SHFL.IDX PT, R0, R97, RZ, 0x1f ;  /* 0x00001fff61007589 */ /* 0x001e2200000e0000 */
[----:B-1----:R-:W1:Y:S01]  /*11d0*/  S2UR UR7, SR_CgaCtaId ;  /* 0x00000000000779c3 */ /* 0x002e620000008800 */
[----:B------:R-:W-:Y:S01]  /*11e0*/  UMOV UR6, 0x400 ;  /* 0x0000040000067882 */ /* 0x000fe20000000000 */
[----:B0-----:R-:W-:Y:S01]  /*11f0*/  R2UR UR4, R0 ;  /* 0x00000000000472ca */ /* 0x001fe200000e0000 */
[----:B-1----:R-:W-:-:S12]  /*1200*/  ULEA UR46, UR7, UR6, 0x18 ;  /* 0x00000006072e7291 */ /* 0x002fd8000f8ec03f */
[----:B------:R-:W-:-:S04]  /*1210*/  ULEA.HI UR5, UR4, UR4, URZ, 0x1 ;  /* 0x0000000404057291 */ /* 0x000fc8000f8f083f */
[----:B------:R-:W-:-:S04]  /*1220*/  ULOP3.LUT UR5, UR5, 0x7fffe, URZ, 0xc0, !UPT ;  /* 0x0007fffe05057892 */ /* 0x000fc8000f8ec03f */
[----:B------:R-:W-:-:S03]  /*1230*/  UIADD3 UR5, UR4, -UR5, URZ ;  /* 0x8000000504057290 */ /* 0x000fc6000fffe03f */
[----:B------:R-:W-:Y:S01]  /*1240*/  ULDC UR4, c[0x0][0x28c] ;  /* 0x0000a30000047ab9 */ /* 0x000fe20000000800 */
[----:B------:R-:W-:Y:S01]  /*1250*/  ULEA UR5, UR5, UR46, 0xd ;  /* 0x0000002e05057291 */ /* 0x000fe2000f8e683f */
[----:B------:R-:W-:-:S03]  /*1260*/  ISETP.LT.AND P0, PT, RZ, UR4, PT ;  /* 0x00000004ff007c0c */ /* 0x000fc6000bf01270 */
[----:B------:R-:W-:-:S04]  /*1270*/  UIADD3 UR5, UR5, 0x100, URZ ;  /* 0x0000010005057890 */ /* 0x000fc8000fffe03f */
[----:B------:R-:W-:-:S04]  /*1280*/  USHF.R.U32.HI UR5, URZ, 0x4, UR5 ;  /* 0x000000043f057899 */ /* 0x000fc80008011605 */
[----:B------:R-:W-:-:S04]  /*1290*/  ULOP3.LUT UR5, UR5, 0x3fff, URZ, 0xc0, !UPT ;  /* 0x00003fff05057892 */ /* 0x000fc8000f8ec03f */
[----:B------:R-:W-:Y:S01]  /*12a0*/  ULOP3.LUT UR43, UR5, 0x10000, URZ, 0xfc, !UPT ;  /* 0x00010000052b7892 */ /* 0x000fe2000f8efc3f */
[----:B--234-:R-:W-:Y:S11]  /*12b0*/  @P0 BRA `(.L_x_13) ;  /* 0x0000000000400947 */ /* 0x01cff60003800000 */
[----:B------:R-:W-:Y:S01]  /*12c0*/  MOV R0, 0x0 ;  /* 0x0000000000007802 */ /* 0x000fe20000000f00 */
[----:B------:R-:W-:Y:S01]  /*12d0*/  ULDC.64 UR4, c[0x4][0x68] ;  /* 0x01001a0000047ab9 */ /* 0x000fe20000000a00 */
[----:B------:R-:W-:Y:S01]  /*12e0*/  ULDC.64 UR6, c[0x4][0x8] ;  /* 0x0100020000067ab9 */ /* 0x000fe20000000a00 */
[----:B------:R-:W-:Y:S01]  /*12f0*/  IMAD.U32 R4, RZ, RZ, UR4 ;  /* 0x00000004ff047e24 */ /* 0x000fe2000f8e00ff */
[----:B------:R0:W1:Y:S01]  /*1300*/  LDC.64 R14, c[0x4][R0] ;  /* 0x01000000000e7b82 */ /* 0x0000620000000a00 */
[----:B------:R-:W-:Y:S01]  /*1310*/  IMAD.U32 R5, RZ, RZ, UR5 ;  /* 0x00000005ff057e24 */ /* 0x000fe2000f8e00ff */
[----:B------:R-:W-:Y:S01]  /*1320*/  ULDC.64 UR4, c[0x4][0x70] ;  /* 0x01001c0000047ab9 */ /* 0x000fe20000000a00 */
[----:B------:R-:W-:Y:S01]  /*1330*/  MOV R10, UR6 ;  /* 0x00000006000a7c02 */ /* 0x000fe20008000f00 */
[----:B------:R-:W-:Y:S02]  /*1340*/  IMAD.U32 R6, RZ, RZ, UR4 ;  /* 0x00000004ff067e24 */ /* 0x000fe4000f8e00ff */
[----:B------:R-:W-:-:S02]  /*1350*/  IMAD.U32 R7, RZ, RZ, UR5 ;  /* 0x00000005ff077e24 */ /* 0x000fc4000f8e00ff */
[----:B------:R-:W-:Y:S02]  /*1360*/  IMAD.U32 R11, RZ, RZ, UR7 ;  /* 0x00000007ff0b7e24 */ /* 0x000fe4000f8e00ff */
[----:B------:R-:W-:Y:S02]  /*1370*/  IMAD.MOV.U32 R8, RZ, RZ, 0x1e1 ;  /* 0x000001e1ff087424 */ /* 0x000fe400078e00ff */
[----:B------:R-:W-:Y:S02]  /*1380*/  IMAD.MOV.U32 R12, RZ, RZ, 0x1 ;  /* 0x00000001ff0c7424 */ /* 0x000fe400078e00ff */
[----:B0-----:R-:W-:-:S07]  /*1390*/  IMAD.MOV.U32 R13, RZ, RZ, RZ ;  /* 0x000000ffff0d7224 */ /* 0x001fce00078e00ff */
[----:B------:R-:W-:-:S07]  /*13a0*/  LEPC R20, `(.L_x_13) ;  /* 0x000000001014794e */ /* 0x000fce0000000000 */
[----:B-1---5:R-:W-:Y:S05]  /*13b0*/  CALL.ABS.NOINC R14 ;  /* 0x000000000e007343 */ /* 0x022fea0003c00000 */
.L_x_13:
[----:B------:R-:W-:-:S13]  /*13c0*/  ISETP.NE.AND P0, PT, R116, 0x3, PT ;  /* 0x000000037400780c */ /* 0x000fda0003f05270 */
[----:B------:R-:W-:Y:S05]  /*13d0*/  @!P0 BRA `(.L_x_14) ;  /* 0x0000000000048947 */ /* 0x000fea0003800000 */
[----:B------:R-:W-:Y:S01]  /*13e0*/  BPT.TRAP 0x1 ;  /* 0x000000040000795c */ /* 0x000fe20000300000 */
.L_x_14:
[----:B------:R-:W-:Y:S02]  /*13f0*/  IMAD.U32 R3, RZ, RZ, UR40 ;  /* 0x00000028ff037e24 */ /* 0x000fe4000f8e00ff */
[----:B------:R-:W-:-:S03]  /*1400*/  IMAD.U32 R0, RZ, RZ, UR36 ;  /* 0x00000024ff007e24 */ /* 0x000fc6000f8e00ff */
[----:B------:R-:W-:Y:S02]  /*1410*/  LEA R3, R3, UR46, 0x3 ;  /* 0x0000002e03037c11 */ /* 0x000fe4000f8e18ff */
[----:B------:R-:W-:-:S04]  /*1420*/  SHF.L.U32 R0, R0, 0x1f, RZ ;  /* 0x0000001f00007819 */ /* 0x000fc800000006ff */
[----:B------:R0:W1:Y:S01]  /*1430*/  SYNCS.PHASECHK.TRANS64.TRYWAIT P1, [R3+URZ], R0 ;  /* 0x00000000030075a7 */ /* 0x000062000802017f */
[----:B------:R-:W-:Y:S05]  /*1440*/  @!P0 BRA `(.L_x_15) ;  /* 0x0000000000048947 */ /* 0x000fea0003800000 */
[----:B------:R-:W-:Y:S01]  /*1450*/  BPT.TRAP 0x1 ;  /* 0x000000040000795c */ /* 0x000fe20000300000 */
.L_x_15:
[----:B------:R-:W-:-:S05]  /*1460*/  IMAD.U32 R4, RZ, RZ, UR42 ;  /* 0x0000002aff047e24 */ /* 0x000fca000f8e00ff */
[----:B------:R-:W-:Y:S01]  /*1470*/  ISETP.GE.AND P2, PT, R4, 0x1, PT ;  /* 0x000000010400780c */ /* 0x000fe20003f46270 */
[----:B-1----:R-:W-:-:S12]  /*1480*/  @P1 BRA `(.L_x_16) ;  /* 0x0000000000081947 */ /* 0x002fd80003800000 */
[----:B------:R-:W1:Y:S02]  /*1490*/  SYNCS.PHASECHK.TRANS64.TRYWAIT P1, [R3+URZ], R0 ;  /* 0x00000000030075a7 */ /* 0x000e64000802017f */
[----:B-1----:R-:W-:Y:S05]  /*14a0*/  @!P1 BRA `(.L_x_17) ;  /* 0x0000007800749947 */ /* 0x002fea0003800000 */
.L_x_16:
[----:B------:R-:W-:Y:S05]  /*14b0*/  WARPSYNC.ALL ;  /* 0x0000000000007948 */ /* 0x000fea0003800000 */
[----:B------:R-:W-:Y:S01]  /*14c0*/  UIADD3 UR4, UR46, 0x40100, URZ ;  /* 0x000401002e047890 */ /* 0x000fe2000fffe03f */
[----:B------:R-:W-:Y:S01]  /*14d0*/  WARPGROUP.ARRIVE ;  /* 0x00000000000079c5 */ /* 0x000fe20000000000 */
[----:B------:R-:W-:Y:S02]  /*14e0*/  ULEA UR6, UR40, UR43, 0xd ;  /* 0x0000002b28067291 */ /* 0x000fe4000f8e683f */
[----:B------:R-:W-:Y:S01]  /*14f0*/  USHF.R.U32.HI UR4, URZ, 0x4, UR4 ;  /* 0x000000043f047899 */ /* 0x000fe20008011604 */
[----:B------:R-:W-:Y:S01]  /*1500*/  UMOV UR13, 0x40000040 ;  /* 0x40000040000d7882 */ /* 0x000fe20000000000 */
[----:B------:R-:W-:-:S02]  /*1510*/  UMOV UR15, 0x40000040 ;  /* 0x40000040000f7882 */ /* 0x000fc40000000000 */
[----:B------:R-:W-:Y:S01]  /*1520*/  ULOP3.LUT UR4, UR4, 0x3fff, URZ, 0xc0, !UPT ;  /* 0x00003fff04047892 */ /* 0x000fe2000f8ec03f */
[----:B------:R-:W-:Y:S01]  /*1530*/  UMOV UR12, UR6 ;  /* 0x00000006000c7c82 */ /* 0x000fe20008000000 */
[----:B------:R-:W-:Y:S02]  /*1540*/  UIADD3 UR5, UR6, 0x400, URZ ;  /* 0x0000040006057890 */ /* 0x000fe4000fffe03f */
[----:B------:R-:W-:Y:S02]  /*1550*/  ULOP3.LUT UR8, UR4, 0x10000, URZ, 0xfc, !UPT ;  /* 0x0001000004087892 */ /* 0x000fe4000f8efc3f */
[----:B------:R-:W-:Y:S02]  /*1560*/  UIADD3 UR7, UR6, 0x1806, URZ ;  /* 0x0000180606077890 */ /* 0x000fe4000fffe03f */
[----:B------:R-:W-:Y:S02]  /*1570*/  ULEA UR4, UR40, UR8, 0xb ;  /* 0x0000000828047291 */ /* 0x000fe4000f8e583f */
[----:B------:R-:W-:-:S02]  /*1580*/  UIADD3 UR10, UR6, 0x1c06, URZ ;  /* 0x00001c06060a7890 */ /* 0x000fc4000fffe03f */
[----:B------:R-:W-:-:S03]  /*1590*/  UIADD3 UR9, UR4, 0x606, URZ ;  /* 0x0000060604097890 */ /* 0x000fc6000fffe03f */
[----:B------:R-:W-:Y:S02]  /*15a0*/  UMOV UR14, UR4 ;  /* 0x00000004000e7c82 */ /* 0x000fe40008000000 */
[----:B------:R-:W-:Y:S01]  /*15b0*/  HGMMA.64x64x8.F32.TF32 R56, gdesc[UR12], RZ, !UPT, gsb0 ;  /* 0x04e000000c3879f0 */ /* 0x000fe2000c0028ff */
[----:B------:R-:W-:Y:S01]  /*15c0*/  UMOV UR12, UR5 ;  /* 0x00000005000c7c82 */ /* 0x000fe20008000000 */
[----:B------:R-:W-:Y:S01]  /*15d0*/  UMOV UR13, 0x40000040 ;  /* 0x40000040000d7882 */ /* 0x000fe20000000000 */
[----:B------:R-:W-:Y:S01]  /*15e0*/  UIADD3 UR5, UR6, 0x402, URZ ;  /* 0x0000040206057890 */ /* 0x000fe2000fffe03f */
[----:B------:R-:W-:Y:S02]  /*15f0*/  WARPGROUP.DEPBAR.LE gsb0, 0x0 ;  /* 0x00008000000079c5 */ /* 0x000fe40000010000 */
[----:B------:R-:W-:-:S06]  /*1600*/  WARPGROUP.ARRIVE ;  /* 0x00000000000079c5 */ /* 0x000fcc0000000000 */
[----:B------:R-:W-:Y:S01]  /*1610*/  HGMMA.64x64x8.F32.TF32 R24, gdesc[UR12], RZ, !UPT, gsb0 ;  /* 0x04e000000c1879f0 */ /* 0x000fe2000c0028ff */
[----:B------:R-:W-:Y:S02]  /*1620*/  UIADD3 UR12, UR6, 0x2, URZ ;  /* 0x00000002060c7890 */ /* 0x000fe4000fffe03f */
[----:B------:R-:W-:Y:S01]  /*1630*/  UIADD3 UR14, UR4, 0x2, URZ ;  /* 0x00000002040e7890 */ /* 0x000fe2000fffe03f */
[----:B------:R-:W-:Y:S01]  /*1640*/  UMOV UR13, 0x40000040 ;  /* 0x40000040000d7882 */ /* 0x000fe20000000000 */
[----:B------:R-:W-:Y:S01]  /*1650*/  UMOV UR15, 0x40000040 ;  /* 0x40000040000f7882 */ /* 0x000fe20000000000 */
[----:B------:R-:W-:Y:S02]  /*1660*/  WARPGROUP.DEPBAR.LE gsb0, 0x0 ;  /* 0x00008000000079c5 */ /* 0x000fe40000010000 */
[----:B------:R-:W-:-:S06]  /*1670*/  WARPGROUP.ARRIVE ;  /* 0x00000000000079c5 */ /* 0x000fcc0000000000 */
[----:B------:R-:W-:Y:S01]  /*1680*/  HGMMA.64x64x8.F32.TF32 R56, gdesc[UR12], R56, gsb0 ;  /* 0x04e000000c3879f0 */ /* 0x000fe20008002838 */
[----:B------:R-:W-:Y:S01]  /*1690*/  UMOV UR12, UR5 ;  /* 0x00000005000c7c82 */ /* 0x000fe20008000000 */
[----:B------:R-:W-:Y:S01]  /*16a0*/  UMOV UR13, 0x40000040 ;  /* 0x40000040000d7882 */ /* 0x000fe20000000000 */
[----:B------:R-:W-:Y:S01]  /*16b0*/  UIADD3 UR5, UR6, 0x404, URZ ;  /* 0x0000040406057890 */ /* 0x000fe2000fffe03f */
[----:B------:R-:W-:Y:S02]  /*16c0*/  WARPGROUP.DEPBAR.LE gsb0, 0x0 ;  /* 0x00008000000079c5 */ /* 0x000fe40000010000 */
[----:B------:R-:W-:-:S06]  /*16d0*/  WARPGROUP.ARRIVE ;  /* 0x00000000000079c5 */ /* 0x000fcc0000000000 */
[----:B------:R-:W-:Y:S01]  /*16e0*/  HGMMA.64x64x8.F32.TF32 R24, gdesc[UR12], R24, gsb0 ;  /* 0x04e000000c1879f0 */ /* 0x000fe20008002818 */
        /* <DEDUP_REMOVED lines=160> */
[----:B------:R-:W-:Y:S01]  /*20f0*/  UMOV UR4, UR7 ;  /* 0x0000000700047c82 */ /* 0x000fe20008000000 */
[----:B------:R-:W-:Y:S01]  /*2100*/  UMOV UR6, UR9 ;  /* 0x0000000900067c82 */ /* 0x000fe20008000000 */
[----:B------:R-:W-:Y:S01]  /*2110*/  UMOV UR7, 0x40000040 ;  /* 0x4000004000077882 */ /* 0x000fe20000000000 */
[----:B------:R-:W-:Y:S02]  /*2120*/  WARPGROUP.DEPBAR.LE gsb0, 0x0 ;  /* 0x00008000000079c5 */ /* 0x000fe40000010000 */
[----:B------:R-:W-:-:S06]  /*2130*/  WARPGROUP.ARRIVE ;  /* 0x00000000000079c5 */ /* 0x000fcc0000000000 */
[----:B------:R-:W-:Y:S01]  /*2140*/  HGMMA.64x64x8.F32.TF32 R56, gdesc[UR12], R56, gsb0 ;  /* 0x04e000000c3879f0 */ /* 0x000fe20008002838 */
[----:B------:R-:W-:Y:S01]  /*2150*/  UMOV UR12, UR5 ;  /* 0x00000005000c7c82 */ /* 0x000fe20008000000 */
[----:B------:R-:W-:Y:S01]  /*2160*/  UMOV UR13, 0x40000040 ;  /* 0x40000040000d7882 */ /* 0x000fe20000000000 */
[----:B------:R-:W-:Y:S01]  /*2170*/  UMOV UR5, 0x40000040 ;  /* 0x4000004000057882 */ /* 0x000fe20000000000 */
[----:B------:R-:W-:Y:S02]  /*2180*/  WARPGROUP.DEPBAR.LE gsb0, 0x0 ;  /* 0x00008000000079c5 */ /* 0x000fe40000010000 */
[----:B------:R-:W-:-:S06]  /*2190*/  WARPGROUP.ARRIVE ;  /* 0x00000000000079c5 */ /* 0x000fcc0000000000 */
[----:B------:R-:W-:Y:S03]  /*21a0*/  HGMMA.64x64x8.F32.TF32 R24, gdesc[UR12], R24, gsb0 ;  /* 0x04e000000c1879f0 */ /* 0x000fe60008002818 */
[----:B------:R-:W-:Y:S02]  /*21b0*/  WARPGROUP.DEPBAR.LE gsb0, 0x0 ;  /* 0x00008000000079c5 */ /* 0x000fe40000010000 */
[----:B------:R-:W-:-:S06]  /*21c0*/  WARPGROUP.ARRIVE ;  /* 0x00000000000079c5 */ /* 0x000fcc0000000000 */
[----:B------:R-:W-:Y:S01]  /*21d0*/  HGMMA.64x64x8.F32.TF32 R56, gdesc[UR4], R56, gsb0 ;  /* 0x04e00000043879f0 */ /* 0x000fe20008002838 */
[----:B------:R-:W-:Y:S01]  /*21e0*/  UMOV UR4, UR10 ;  /* 0x0000000a00047c82 */ /* 0x000fe20008000000 */
[----:B------:R-:W-:Y:S01]  /*21f0*/  UMOV UR5, 0x40000040 ;  /* 0x4000004000057882 */ /* 0x000fe20000000000 */
[----:B------:R-:W-:Y:S02]  /*2200*/  WARPGROUP.DEPBAR.LE gsb0, 0x0 ;  /* 0x00008000000079c5 */ /* 0x000fe40000010000 */
[----:B------:R-:W-:-:S06]  /*2210*/  WARPGROUP.ARRIVE ;  /* 0x00000000000079c5 */ /* 0x000fcc0000000000 */
[----:B------:R-:W-:Y:S03]  /*2220*/  HGMMA.64x64x8.F32.TF32 R24, gdesc[UR4], R24, gsb0 ;  /* 0x04e00000041879f0 */ /* 0x000fe60008002818 */
[----:B------:R-:W-:Y:S02]  /*2230*/  WARPGROUP.DEPBAR.LE gsb0, 0x0 ;  /* 0x00008000000079c5 */ /* 0x000fe40000010000 */
[----:B------:R-:W-:Y:S05]  /*2240*/  @!P2 BRA `(.L_x_18) ;  /* 0x0000000c00eca947 */ /* 0x000fea0003800000 */
[----:B------:R-:W-:Y:S01]  /*2250*/  UIADD3 UR9, UR40, 0x1, URZ ;  /* 0x0000000128097890 */ /* 0x000fe2000fffe03f */
[----:B01----:R-:W-:Y:S01]  /*2260*/  MOV R0, UR42 ;  /* 0x0000002a00007c02 */ /* 0x003fe20008000f00 */
[----:B------:R-:W-:Y:S02]  /*2270*/  UMOV UR10, UR40 ;  /* 0x00000028000a7c82 */ /* 0x000fe40008000000 */
[----:B------:R-:W-:-:S04]  /*2280*/  UISETP.NE.AND UP0, UPT, UR9, 0x2, UPT ;  /* 0x000000020900788c */ /* 0x000fc8000bf05270 */
[----:B------:R-:W-:Y:S02]  /*2290*/  USEL UR4, URZ, 0x1, UP0 ;  /* 0x000000013f047887 */ /* 0x000fe40008000000 */
[----:B------:R-:W-:Y:S02]  /*22a0*/  USEL UR9, UR9, URZ, UP0 ;  /* 0x0000003f09097287 */ /* 0x000fe40008000000 */
[----:B------:R-:W-:-:S06]  /*22b0*/  ULOP3.LUT UR4, UR36, UR4, URZ, 0x3c, !UPT ;  /* 0x0000000424047292 */ /* 0x000fcc000f8e3c3f */
[----:B------:R-:W-:-:S07]  /*22c0*/  IMAD.U32 R5, RZ, RZ, UR4 ;  /* 0x00000004ff057e24 */ /* 0x000fce000f8e00ff */
.L_x_25:
[----:B01----:R-:W-:Y:S05]  /*22d0*/  @!P0 BRA `(.L_x_19) ;  /* 0x0000000000048947 */ /* 0x003fea0003800000 */
[----:B------:R-:W-:Y:S01]  /*22e0*/  BPT.TRAP 0x1 ;  /* 0x000000040000795c */ /* 0x000fe20000300000 */
.L_x_19:
[----:B------:R-:W0:Y:S01]  /*22f0*/  S2UR UR4, SR_CgaCtaId ;  /* 0x00000000000479c3 */ /* 0x000e220000008800 */
[----:B------:R-:W-:Y:S01]  /*2300*/  UMOV UR11, 0x400 ;  /* 0x00000400000b7882 */ /* 0x000fe20000000000 */
[----:B------:R-:W-:Y:S01]  /*2310*/  SHF.L.U32 R3, R5, 0x1f, RZ ;  /* 0x0000001f05037819 */ /* 0x000fe200000006ff */
[----:B0-----:R-:W-:-:S04]  /*2320*/  ULEA UR11, UR4, UR11, 0x18 ;  /* 0x0000000b040b7291 */ /* 0x001fc8000f8ec03f */
[----:B------:R-:W-:-:S09]  /*2330*/  ULEA UR4, UR9, UR11, 0x3 ;  /* 0x0000000b09047291 */ /* 0x000fd2000f8e183f */
[----:B------:R0:W1:Y:S01]  /*2340*/  SYNCS.PHASECHK.TRANS64.TRYWAIT P1, [UR4], R3 ;  /* 0x00000003ff0075a7 */ /* 0x0000620008020144 */
[----:B------:R-:W-:Y:S05]  /*2350*/  @!P0 BRA `(.L_x_20) ;  /* 0x0000000000048947 */ /* 0x000fea0003800000 */
[----:B------:R-:W-:Y:S01]  /*2360*/  BPT.TRAP 0x1 ;  /* 0x000000040000795c */ /* 0x000fe20000300000 */
.L_x_20:
[----:B-1----:R-:W-:Y:S05]  /*2370*/  @P1 BRA `(.L_x_21) ;  /* 0x0000000000081947 */ /* 0x002fea0003800000 */
[----:B------:R-:W1:Y:S02]  /*2380*/  SYNCS.PHASECHK.TRANS64.TRYWAIT P1, [UR4], R3 ;  /* 0x00000003ff0075a7 */ /* 0x000e640008020144 */
[----:B-1----:R-:W-:Y:S05]  /*2390*/  @!P1 BRA `(.L_x_22) ;  /* 0x0000006800cc9947 */ /* 0x002fea0003800000 */
.L_x_21:
[----:B------:R-:W-:Y:S01]  /*23a0*/  ULEA UR13, UR9, UR8, 0xb ;  /* 0x00000008090d7291 */ /* 0x000fe2000f8e583f */
[----:B------:R-:W-:Y:S01]  /*23b0*/  WARPGROUP.ARRIVE ;  /* 0x00000000000079c5 */ /* 0x000fe20000000000 */
[----:B------:R-:W-:Y:S01]  /*23c0*/  ULEA UR12, UR9, UR43, 0xd ;  /* 0x0000002b090c7291 */ /* 0x000fe2000f8e683f */
[----:B------:R-:W-:Y:S01]  /*23d0*/  UMOV UR7, 0x40000040 ;  /* 0x4000004000077882 */ /* 0x000fe20000000000 */
[----:B------:R-:W-:Y:S02]  /*23e0*/  UMOV UR5, 0x40000040 ;  /* 0x4000004000057882 */ /* 0x000fe40000000000 */
[----:B------:R-:W-:Y:S01]  /*23f0*/  UIADD3 UR14, UR12, 0x400, URZ ;  /* 0x000004000c0e7890 */ /* 0x000fe2000fffe03f */
[----:B------:R-:W-:Y:S02]  /*2400*/  UMOV UR6, UR13 ;  /* 0x0000000d00067c82 */ /* 0x000fe40008000000 */
[----:B------:R-:W-:Y:S02]  /*2410*/  UMOV UR4, UR12 ;  /* 0x0000000c00047c82 */ /* 0x000fe40008000000 */
[----:B------:R-:W-:Y:S01]  /*2420*/  HGMMA.64x64x8.F32.TF32 R56, gdesc[UR4], R56, gsb0 ;  /* 0x04e00000043879f0 */ /* 0x000fe20008002838 */
[----:B------:R-:W-:Y:S01]  /*2430*/  UMOV UR5, 0x40000040 ;  /* 0x4000004000057882 */ /* 0x000fe20000000000 */
[----:B------:R-:W-:Y:S01]  /*2440*/  UMOV UR4, UR14 ;  /* 0x0000000e00047c82 */ /* 0x000fe20008000000 */
[----:B------:R-:W-:Y:S01]  /*2450*/  UIADD3 UR14, UR12, 0x402, URZ ;  /* 0x000004020c0e7890 */ /* 0x000fe2000fffe03f */
[----:B------:R-:W-:-:S02]  /*2460*/  WARPGROUP.DEPBAR.LE gsb0, 0x0 ;  /* 0x00008000000079c5 */ /* 0x000fc40000010000 */
        /* <DEDUP_REMOVED lines=180> */
[----:B------:R-:W-:Y:S02]  /*2fb0*/  WARPGROUP.DEPBAR.LE gsb0, 0x0 ;  /* 0x00008000000079c5 */ /* 0x000fe40000010000 */
[----:B------:R-:W-:-:S06]  /*2fc0*/  WARPGROUP.ARRIVE ;  /* 0x00000000000079c5 */ /* 0x000fcc0000000000 */
[----:B------:R-:W-:Y:S01]  /*2fd0*/  HGMMA.64x64x8.F32.TF32 R24, gdesc[UR4], R24, gsb0 ;  /* 0x04e00000041879f0 */ /* 0x000fe20008002818 */
[----:B------:R-:W-:Y:S02]  /*2fe0*/  UIADD3 UR6, UR13, 0x606, URZ ;  /* 0x000006060d067890 */ /* 0x000fe4000fffe03f */
[----:B------:R-:W-:Y:S01]  /*2ff0*/  UIADD3 UR4, UR12, 0x1806, URZ ;  /* 0x000018060c047890 */ /* 0x000fe2000fffe03f */
[----:B------:R-:W-:Y:S01]  /*3000*/  UMOV UR7, 0x40000040 ;  /* 0x4000004000077882 */ /* 0x000fe20000000000 */
[----:B------:R-:W-:Y:S01]  /*3010*/  UMOV UR5, 0x40000040 ;  /* 0x4000004000057882 */ /* 0x000fe20000000000 */
[----:B------:R-:W-:Y:S01]  /*3020*/  UIADD3 UR12, UR12, 0x1c06, URZ ;  /* 0x00001c060c0c7890 */ /* 0x000fe2000fffe03f */
        /* <DEDUP_REMOVED lines=10> */
[----:B------:R-:W-:Y:S01]  /*30d0*/  BPT.TRAP 0x1 ;  /* 0x000000040000795c */ /* 0x000fe20000300000 */
.L_x_23:
[----:B------:R-:W-:Y:S01]  /*30e0*/  ULEA UR11, UR10, UR11, 0x3 ;  /* 0x0000000b0a0b7291 */ /* 0x000fe2000f8e183f */
[----:B------:R-:W-:-:S03]  /*30f0*/  ISETP.GT.U32.AND P1, PT, R18, 0x1, PT ;  /* 0x000000011200780c */ /* 0x000fc60003f24070 */
[----:B------:R-:W-:-:S04]  /*3100*/  UIADD3 UR11, UR11, 0x10, URZ ;  /* 0x000000100b0b7890 */ /* 0x000fc8000fffe03f */
[----:B------:R-:W-:-:S09]  /*3110*/  UPRMT UR11, URZ, 0x654, UR11 ;  /* 0x000006543f0b7896 */ /* 0x000fd2000800000b */
[----:B------:R-:W-:Y:S01]  /*3120*/  SYNCS.ARRIVE.TRANS64.RED.A1T0 RZ, [UR11], RZ ;  /* 0x000000ffffff79a7 */ /* 0x000fe2000810040b */
[----:B------:R-:W-:Y:S05]  /*3130*/  @P1 BRA `(.L_x_24) ;  /* 0x0000000000041947 */ /* 0x000fea0003800000 */
[----:B------:R-:W-:Y:S01]  /*3140*/  BPT.TRAP 0x1 ;  /* 0x000000040000795c */ /* 0x000fe20000300000 */
.L_x_24:
[----:B------:R-:W-:Y:S01]  /*3150*/  UIADD3 UR9, UR9, 0x1, URZ ;  /* 0x0000000109097890 */ /* 0x000fe2000fffe03f */
[C---:B------:R-:W-:Y:S01]  /*3160*/  ISETP.GT.AND P1, PT, R0.reuse, 0x1, PT ;  /* 0x000000010000780c */ /* 0x040fe20003f24270 */
[----:B------:R-:W-:Y:S01]  /*3170*/  UIADD3 UR10, UR10, 0x1, URZ ;  /* 0x000000010a0a7890 */ /* 0x000fe2000fffe03f */
[----:B------:R-:W-:Y:S01]  /*3180*/  VIADD R0, R0, 0xffffffff ;  /* 0xffffffff00007836 */ /* 0x000fe20000000000 */
[----:B------:R-:W-:Y:S02]  /*3190*/  UISETP.NE.AND UP0, UPT, UR9, 0x2, UPT ;  /* 0x000000020900788c */ /* 0x000fe4000bf05270 */
[----:B------:R-:W-:Y:S02]  /*31a0*/  UISETP.NE.AND UP1, UPT, UR10, 0x2, UPT ;  /* 0x000000020a00788c */ /* 0x000fe4000bf25270 */
[----:B------:R-:W-:Y:S02]  /*31b0*/  USEL UR4, URZ, 0x1, UP0 ;  /* 0x000000013f047887 */ /* 0x000fe40008000000 */
[----:B------:R-:W-:-:S02]  /*31c0*/  USEL UR9, UR9, URZ, UP0 ;  /* 0x0000003f09097287 */ /* 0x000fc40008000000 */
[----:B------:R-:W-:Y:S02]  /*31d0*/  USEL UR10, UR10, URZ, UP1 ;  /* 0x0000003f0a0a7287 */ /* 0x000fe40008800000 */
[----:B------:R-:W-:Y:S01]  /*31e0*/  LOP3.LUT R5, R5, UR4, RZ, 0x3c, !PT ;  /* 0x0000000405057c12 */ /* 0x000fe2000f8e3cff */
[----:B------:R-:W-:Y:S09]  /*31f0*/  @P1 BRA `(.L_x_25) ;  /* 0xfffffff000341947 */ /* 0x000ff2000383ffff */
.L_x_18:
[----:B01----:R-:W0:Y:S02]  /*3200*/  LDC R0, c[0x0][0x28c] ;  /* 0x0000a300ff007b82 */ /* 0x003e240000000800 */
[----:B0-----:R-:W-:-:S13]  /*3210*/  ISETP.GE.AND P1, PT, R0, 0x1, PT ;  /* 0x000000010000780c */ /* 0x001fda0003f26270 */
[----:B------:R-:W-:Y:S05]  /*3220*/  @!P1 BRA `(.L_x_26) ;  /* 0x0000000000389947 */ /* 0x000fea0003800000 */
[----:B------:R-:W-:Y:S05]  /*3230*/  @!P0 BRA `(.L_x_27) ;  /* 0x0000000000048947 */ /* 0x000fea0003800000 */
[----:B------:R-:W-:Y:S01]  /*3240*/  BPT.TRAP 0x1 ;  /* 0x000000040000795c */ /* 0x000fe20000300000 */
.L_x_27:
[----:B------:R-:W0:Y:S01]  /*3250*/  S2UR UR6, SR_CgaCtaId ;  /* 0x00000000000679c3 */ /* 0x000e220000008800 */
[----:B------:R-:W-:Y:S01]  /*3260*/  UIADD3 UR4, UR42, UR40, URZ ;  /* 0x000000282a047290 */ /* 0x000fe2000fffe03f */
[----:B------:R-:W-:Y:S01]  /*3270*/  ISETP.GT.U32.AND P0, PT, R18, 0x1, PT ;  /* 0x000000011200780c */ /* 0x000fe20003f04070 */
[----:B------:R-:W-:Y:S02]  /*3280*/  UMOV UR5, 0x400 ;  /* 0x0000040000057882 */ /* 0x000fe40000000000 */
[----:B------:R-:W-:-:S04]  /*3290*/  USHF.L.U32 UR4, UR4, 0x3, URZ ;  /* 0x0000000304047899 */ /* 0x000fc8000800063f */
[----:B------:R-:W-:Y:S02]  /*32a0*/  ULOP3.LUT UR4, UR4, 0x8, URZ, 0xc0, !UPT ;  /* 0x0000000804047892 */ /* 0x000fe4000f8ec03f */
[----:B0-----:R-:W-:-:S04]  /*32b0*/  ULEA UR5, UR6, UR5, 0x18 ;  /* 0x0000000506057291 */ /* 0x001fc8000f8ec03f */
[----:B------:R-:W-:-:S04]  /*32c0*/  UIADD3 UR4, UR5, 0x10, UR4 ;  /* 0x0000001005047890 */ /* 0x000fc8000fffe004 */
[----:B------:R-:W-:-:S09]  /*32d0*/  UPRMT UR4, URZ, 0x654, UR4 ;  /* 0x000006543f047896 */ /* 0x000fd20008000004 */
[----:B------:R-:W-:Y:S01]  /*32e0*/  SYNCS.ARRIVE.TRANS64.RED.A1T0 RZ, [UR4], RZ ;  /* 0x000000ffffff79a7 */ /* 0x000fe20008100404 */
[----:B------:R-:W-:Y:S05]  /*32f0*/  @P0 BRA `(.L_x_26) ;  /* 0x0000000000040947 */ /* 0x000fea0003800000 */
[----:B------:R-:W-:Y:S01]  /*3300*/  BPT.TRAP 0x1 ;  /* 0x000000040000795c */ /* 0x000fe20000300000 */
.L_x_26:
[----:B------:R-:W-:Y:S01]  /*3310*/  IMAD.SHL.U32 R101, R101, 0x40, RZ ;  /* 0x0000004065657824 */ /* 0x000fe200078e00ff */
[----:B------:R-:W-:Y:S01]  /*3320*/  ULDC UR6, c[0x0][0x288] ;  /* 0x0000a20000067ab9 */ /* 0x000fe20000000800 */
[----:B------:R-:W-:Y:S01]  /*3330*/  SHF.R.S32.HI R15, RZ, 0x1f, R19 ;  /* 0x0000001fff0f7819 */ /* 0x000fe20000011413 */
[----:B------:R-:W-:Y:S01]  /*3340*/  IMAD.SHL.U32 R3, R113, 0x100, RZ ;  /* 0x0000010071037824 */ /* 0x000fe200078e00ff */
[----:B------:R-:W-:Y:S01]  /*3350*/  ULDC.64 UR4, c[0x0][0x5d0] ;  /* 0x0001740000047ab9 */ /* 0x000fe20000000a00 */
[----:B------:R-:W-:Y:S01]  /*3360*/  LOP3.LUT R102, R101, 0x6, R96, 0xf8, !PT ;  /* 0x0000000665667812 */ /* 0x000fe200078ef860 */
[----:B------:R-:W-:Y:S01]  /*3370*/  IMAD.WIDE R112, R113, 0x100, R22 ;  /* 0x0000010071707825 */ /* 0x000fe200078e0216 */
[----:B------:R-:W-:Y:S01]  /*3380*/  ISETP.GE.AND P0, PT, R101, UR6, PT ;  /* 0x0000000665007c0c */ /* 0x000fe2000bf06270 */
[----:B------:R-:W-:Y:S01]  /*3390*/  ULDC UR6, c[0x0][0x284] ;  /* 0x0000a10000067ab9 */ /* 0x000fe20000000800 */
[----:B------:R-:W-:Y:S01]  /*33a0*/  SHF.R.S32.HI R103, RZ, 0x1f, R102 ;  /* 0x0000001fff677819 */ /* 0x000fe20000011466 */
[----:B------:R-:W-:Y:S01]  /*33b0*/  IMAD R0, R15, UR4, RZ ;  /* 0x000000040f007c24 */ /* 0x000fe2000f8e02ff */
[----:B------:R-:W-:-:S03]  /*33c0*/  ISETP.GE.OR P0, PT, R3, UR6, P0 ;  /* 0x0000000603007c0c */ /* 0x000fc60008706670 */
[C---:B------:R-:W-:Y:S02]  /*33d0*/  IMAD R7, R19.reuse, UR5, R0 ;  /* 0x0000000513077c24 */ /* 0x040fe4000f8e0200 */
[----:B------:R-:W-:Y:S01]  /*33e0*/  IMAD.WIDE.U32 R4, R19, UR4, R102 ;  /* 0x0000000413047c25 */ /* 0x000fe2000f8e0066 */
[----:B------:R-:W-:-:S03]  /*33f0*/  ULDC.64 UR4, c[0x0][0x5c8] ;  /* 0x0001720000047ab9 */ /* 0x000fc60000000a00 */
[----:B------:R-:W-:Y:S02]  /*3400*/  IMAD R9, R113, UR4, RZ ;  /* 0x0000000471097c24 */ /* 0x000fe4000f8e02ff */
[----:B------:R-:W-:Y:S02]  /*3410*/  IMAD.IADD R5, R5, 0x1, R7 ;  /* 0x0000000105057824 */ /* 0x000fe400078e0207 */
[C---:B------:R-:W-:Y:S02]  /*3420*/  IMAD R9, R112.reuse, UR5, R9 ;  /* 0x0000000570097c24 */ /* 0x040fe4000f8e0209 */
[----:B------:R-:W-:-:S04]  /*3430*/  IMAD.WIDE.U32 R12, R112, UR4, R4 ;  /* 0x00000004700c7c25 */ /* 0x000fc8000f8e0004 */
[----:B------:R-:W-:Y:S01]  /*3440*/  IMAD.MOV.U32 R0, RZ, RZ, -0x1 ;  /* 0xffffffffff007424 */ /* 0x000fe200078e00ff */
[----:B------:R-:W-:Y:S06]  /*3450*/  @P0 BRA `(.L_x_28) ;  /* 0x0000003c00240947 */ /* 0x000fec0003800000 */
[----:B-----5:R-:W-:Y:S01]  /*3460*/  FSETP.NEU.AND P1, PT, R89, RZ, PT ;  /* 0x000000ff5900720b */ /* 0x020fe20003f2d000 */
[----:B------:R-:W-:Y:S01]  /*3470*/  IMAD.IADD R4, R95, 0x1, -R101 ;  /* 0x000000015f047824 */ /* 0x000fe200078e0a65 */
[----:B------:R-:W-:Y:S01]  /*3480*/  IADD3 R3, R100, -R3, RZ ;  /* 0x8000000364037210 */ /* 0x000fe20007ffe0ff */
[----:B------:R-:W-:Y:S01]  /*3490*/  BSSY B0, `(.L_x_28) ;  /* 0x00003c5000007945 */ /* 0x000fe20003800000 */
[----:B------:R-:W-:Y:S02]  /*34a0*/  IMAD.IADD R101, R13, 0x1, R9 ;  /* 0x000000010d657824 */ /* 0x000fe400078e0209 */
[----:B------:R-:W-:-:S04]  /*34b0*/  ISETP.GT.AND P6, PT, R4, RZ, PT ;  /* 0x000000ff0400720c */ /* 0x000fc80003fc4270 */
[----:B------:R-:W-:-:S03]  /*34c0*/  ISETP.GT.AND P0, PT, R3, RZ, P6 ;  /* 0x000000ff0300720c */ /* 0x000fc60003704270 */
[----:B------:R-:W-:Y:S10]  /*34d0*/  @!P1 BRA `(.L_x_29) ;  /* 0x00000028008c9947 */ /* 0x000ff40003800000 */
[----:B------:R-:W0:Y:S01]  /*34e0*/  LDC.64 R106, c[0x0][0x5b8] ;  /* 0x00016e00ff6a7b82 */ /* 0x000e220000000a00 */
[----:B------:R-:W-:-:S07]  /*34f0*/  ULDC.64 UR4, c[0x0][0x5c0] ;  /* 0x0001700000047ab9 */ /* 0x000fce0000000a00 */
[----:B------:R-:W1:Y:S08]  /*3500*/  LDC.64 R10, c[0x0][0x5b0] ;  /* 0x00016c00ff0a7b82 */ /* 0x000e700000000a00 */
[----:B------:R-:W2:Y:S01]  /*3510*/  LDC.64 R104, c[0x0][0x5a8] ;  /* 0x00016a00ff687b82 */ /* 0x000ea20000000a00 */
[-C--:B0-----:R-:W-:Y:S02]  /*3520*/  IMAD R6, R15, R106.reuse, RZ ;  /* 0x0000006a0f067224 */ /* 0x081fe400078e02ff */
[----:B------:R-:W-:-:S04]  /*3530*/  IMAD.WIDE.U32 R110, R19, R106, R102 ;  /* 0x0000006a136e7225 */ /* 0x000fc800078e0066 */
[----:B------:R-:W-:Y:S02]  /*3540*/  IMAD R123, R19, R107, R6 ;  /* 0x0000006b137b7224 */ /* 0x000fe400078e0206 */
[-C--:B-1----:R-:W-:Y:S02]  /*3550*/  IMAD R5, R113, R10.reuse, RZ ;  /* 0x0000000a71057224 */ /* 0x082fe400078e02ff */
[----:B------:R-:W-:Y:S02]  /*3560*/  IMAD.IADD R109, R111, 0x1, R123 ;  /* 0x000000016f6d7824 */ /* 0x000fe400078e027b */
[----:B------:R-:W-:Y:S02]  /*3570*/  IMAD.MOV.U32 R108, RZ, RZ, R110 ;  /* 0x000000ffff6c7224 */ /* 0x000fe400078e006e */
[C---:B------:R-:W-:Y:S02]  /*3580*/  IMAD R21, R112.reuse, R11, R5 ;  /* 0x0000000b70157224 */ /* 0x040fe400078e0205 */
[----:B------:R-:W-:-:S04]  /*3590*/  IMAD.WIDE.U32 R6, R112, R10, R108 ;  /* 0x0000000a70067225 */ /* 0x000fc800078e006c */
[----:B------:R-:W-:Y:S01]  /*35a0*/  IMAD.IADD R5, R7, 0x1, R21 ;  /* 0x0000000107057824 */ /* 0x000fe200078e0215 */
[----:B--2---:R-:W-:-:S04]  /*35b0*/  LEA R8, P1, R6, R104, 0x2 ;  /* 0x0000006806087211 */ /* 0x004fc800078210ff */
[----:B------:R-:W-:-:S05]  /*35c0*/  LEA.HI.X R9, R6, R105, R5, 0x2, P1 ;  /* 0x0000006906097211 */ /* 0x000fca00008f1405 */
[----:B------:R0:W2:Y:S01]  /*35d0*/  @P0 LDG.E.LTC128B R20, desc[UR44][R8.64] ;  /* 0x0000002c08140981 */ /* 0x0000a2000c1e1920 */
[----:B------:R-:W-:Y:S01]  /*35e0*/  IMAD.WIDE.U32 R6, R112, R10, R102 ;  /* 0x0000000a70067225 */ /* 0x000fe200078e0066 */
[----:B------:R-:W-:Y:S01]  /*35f0*/  ISETP.GT.AND P5, PT, R4, 0x1, PT ;  /* 0x000000010400780c */ /* 0x000fe20003fa4270 */
[----:B------:R-:W-:Y:S01]  /*3600*/  BSSY B1, `(.L_x_30) ;  /* 0x0000017000017945 */ /* 0x000fe20003800000 */
[----:B------:R-:W-:Y:S01]  /*3610*/  LEA R14, P1, R12, UR4, 0x2 ;  /* 0x000000040c0e7c11 */ /* 0x000fe2000f8210ff */
[----:B------:R-:W-:Y:S01]  /*3620*/  IMAD.IADD R7, R21, 0x1, R7 ;  /* 0x0000000115077824 */ /* 0x000fe200078e0207 */
[C---:B------:R-:W-:Y:S01]  /*3630*/  SHF.L.U64.HI R115, R10.reuse, 0x3, R11 ;  /* 0x000000030a737819 */ /* 0x040fe2000001020b */
[----:B------:R-:W-:Y:S01]  /*3640*/  IMAD.SHL.U32 R114, R10, 0x8, RZ ;  /* 0x000000080a727824 */ /* 0x000fe200078e00ff */
[----:B------:R-:W-:Y:S01]  /*3650*/  ISETP.GT.AND P3, PT, R3, RZ, P5 ;  /* 0x000000ff0300720c */ /* 0x000fe20002f64270 */
[----:B------:R-:W-:Y:S01]  /*3660*/  IMAD.WIDE.U32 R6, R19, R106, R6 ;  /* 0x0000006a13067225 */ /* 0x000fe200078e0006 */
[----:B------:R-:W-:-:S02]  /*3670*/  LEA.HI.X R15, R12, UR5, R101, 0x2, P1 ;  /* 0x000000050c0f7c11 */ /* 0x000fc400088f1465 */
[----:B------:R-:W-:Y:S01]  /*3680*/  P2R R117, PR, RZ, 0x20 ;  /* 0x00000020ff757803 */ /* 0x000fe20000000000 */
[----:B------:R-:W-:Y:S01]  /*3690*/  IMAD.IADD R7, R123, 0x1, R7 ;  /* 0x000000017b077824 */ /* 0x000fe200078e0207 */
[----:B0-----:R-:W-:Y:S01]  /*36a0*/  LEA R8, P1, R6, R104, 0x2 ;  /* 0x0000006806087211 */ /* 0x001fe200078210ff */
[----:B------:R-:W-:-:S03]  /*36b0*/  IMAD.WIDE.U32 R12, R112, R10, R114 ;  /* 0x0000000a700c7225 */ /* 0x000fc600078e0072 */
[----:B------:R-:W-:Y:S02]  /*36c0*/  LEA.HI.X R9, R6, R105, R7, 0x2, P1 ;  /* 0x0000006906097211 */ /* 0x000fe400008f1407 */
[----:B------:R-:W-:Y:S01]  /*36d0*/  IADD3 R21, R21, R13, RZ ;  /* 0x0000000d15157210 */ /* 0x000fe20007ffe0ff */
[----:B--2---:R-:W-:-:S04]  /*36e0*/  FMUL R5, R20, R89 ;  /* 0x0000005914057220 */ /* 0x004fc80000400000 */
[----:B------:R-:W-:Y:S01]  /*36f0*/  FFMA R101, R56, R88, R5 ;  /* 0x0000005838657223 */ /* 0x000fe20000000005 */
[----:B------:R-:W-:-:S04]  /*3700*/  IADD3 R5, P1, R110, R12, RZ ;  /* 0x0000000c6e057210 */ /* 0x000fc80007f3e0ff */
[----:B------:R0:W-:Y:S01]  /*3710*/  @P0 STG.E desc[UR44][R14.64], R101 ;  /* 0x000000650e000986 */ /* 0x0001e2000c10192c */
[----:B------:R-:W-:Y:S01]  /*3720*/  ISETP.GT.AND P0, PT, R3, 0x8, P6 ;  /* 0x000000080300780c */ /* 0x000fe20003704270 */
[----:B------:R-:W-:Y:S01]  /*3730*/  IMAD.X R118, R21, 0x1, R109, P1 ;  /* 0x0000000115767824 */ /* 0x000fe200008e066d */
[----:B------:R-:W-:Y:S01]  /*3740*/  LEA R6, P2, R5, R104, 0x2 ;  /* 0x0000006805067211 */ /* 0x000fe200078410ff */
[----:B------:R-:W-:-:S12]  /*3750*/  @!P3 BRA `(.L_x_31) ;  /* 0x000000000004b947 */ /* 0x000fd80003800000 */
[----:B------:R1:W5:Y:S02]  /*3760*/  LDG.E.LTC128B R20, desc[UR44][R8.64+0x4] ;  /* 0x0000042c08147981 */ /* 0x000364000c1e1920 */
.L_x_31:
[----:B------:R-:W-:Y:S05]  /*3770*/  BSYNC B1 ;  /* 0x0000000000017941 */ /* 0x000fea0003800000 */
.L_x_30:
[----:B-----5:R-:W-:Y:S01]  /*3780*/  FMUL R56, R20, R89 ;  /* 0x0000005914387220 */ /* 0x020fe20000400000 */
[----:B------:R-:W-:Y:S01]  /*3790*/  LEA.HI.X R7, R5, R105, R118, 0x2, P2 ;  /* 0x0000006905077211 */ /* 0x000fe200010f1476 */
[----:B------:R-:W-:Y:S02]  /*37a0*/  IMAD.MOV.U32 R118, RZ, RZ, R20 ;  /* 0x000000ffff767224 */ /* 0x000fe400078e0014 */
[----:B0-----:R-:W-:-:S05]  /*37b0*/  FFMA R101, R57, R88, R56 ;  /* 0x0000005839657223 */ /* 0x001fca0000000038 */
[----:B------:R0:W-:Y:S04]  /*37c0*/  @P3 STG.E desc[UR44][R14.64+0x4], R101 ;  /* 0x000004650e003986 */ /* 0x0001e8000c10192c */
[----:B------:R-:W2:Y:S01]  /*37d0*/  @P0 LDG.E.LTC128B R118, desc[UR44][R6.64] ;  /* 0x0000002c06760981 */ /* 0x000ea2000c1e1920 */
[----:B------:R-:W-:Y:S01]  /*37e0*/  IADD3 R56, P1, R102, R12, RZ ;  /* 0x0000000c66387210 */ /* 0x000fe20007f3e0ff */
[C---:B------:R-:W-:Y:S01]  /*37f0*/  IMAD.SHL.U32 R107, R90.reuse, 0x4, RZ ;  /* 0x000000045a6b7824 */ /* 0x040fe200078e00ff */
[----:B------:R-:W-:Y:S01]  /*3800*/  SHF.L.U64.HI R121, R90, 0x2, R93 ;  /* 0x000000025a797819 */ /* 0x000fe2000001025d */
[----:B------:R-:W-:Y:S01]  /*3810*/  BSSY B1, `(.L_x_32) ;  /* 0x0000013000017945 */ /* 0x000fe20003800000 */
[----:B------:R-:W-:Y:S01]  /*3820*/  ISETP.GT.AND P4, PT, R4, 0x8, PT ;  /* 0x000000080400780c */ /* 0x000fe20003f84270 */
[----:B------:R-:W-:Y:S01]  /*3830*/  IMAD.X R57, R103, 0x1, R21, P1 ;  /* 0x0000000167397824 */ /* 0x000fe200008e0615 */
[----:B------:R-:W-:Y:S01]  /*3840*/  IADD3 R20, P1, R107, R14, RZ ;  /* 0x0000000e6b147210 */ /* 0x000fe20007f3e0ff */
[----:B0-----:R-:W-:Y:S01]  /*3850*/  IMAD.SHL.U32 R101, R91, 0x4, RZ ;  /* 0x000000045b657824 */ /* 0x001fe200078e00ff */
[----:B------:R-:W-:Y:S01]  /*3860*/  P2R R119, PR, RZ, 0x10 ;  /* 0x00000010ff777803 */ /* 0x000fe20000000000 */
[----:B------:R-:W-:-:S04]  /*3870*/  IMAD.WIDE.U32 R56, R19, R106, R56 ;  /* 0x0000006a13387225 */ /* 0x000fc800078e0038 */
[----:B------:R-:W-:Y:S01]  /*3880*/  IMAD.X R21, R121, 0x1, R15, P1 ;  /* 0x0000000179157824 */ /* 0x000fe200008e060f */
[----:B------:R-:W-:Y:S01]  /*3890*/  ISETP.GT.AND P1, PT, R3, 0x8, P5 ;  /* 0x000000080300780c */ /* 0x000fe20002f24270 */
[----:B------:R-:W-:Y:S01]  /*38a0*/  IMAD.IADD R13, R123, 0x1, R57 ;  /* 0x000000017b0d7824 */ /* 0x000fe200078e0239 */
[----:B------:R-:W-:-:S04]  /*38b0*/  LEA R12, P2, R56, R104, 0x2 ;  /* 0x00000068380c7211 */ /* 0x000fc800078410ff */
[----:B------:R-:W-:Y:S01]  /*38c0*/  LEA.HI.X R13, R56, R105, R13, 0x2, P2 ;  /* 0x00000069380d7211 */ /* 0x000fe200010f140d */
[----:B--2---:R-:W-:-:S04]  /*38d0*/  FMUL R5, R118, R89 ;  /* 0x0000005976057220 */ /* 0x004fc80000400000 */
[----:B------:R-:W-:Y:S01]  /*38e0*/  FFMA R57, R58, R88, R5 ;  /* 0x000000583a397223 */ /* 0x000fe20000000005 */
[----:B------:R-:W-:-:S04]  /*38f0*/  SHF.L.U64.HI R5, R91, 0x2, R92 ;  /* 0x000000025b057819 */ /* 0x000fc8000001025c */
[----:B------:R0:W-:Y:S01]  /*3900*/  @P0 STG.E desc[UR44][R20.64], R57 ;  /* 0x0000003914000986 */ /* 0x0001e2000c10192c */
[----:B------:R-:W-:Y:S01]  /*3910*/  IADD3 R6, P0, P2, R101, R14, R107 ;  /* 0x0000000e65067210 */ /* 0x000fe20007a1e06b */
[----:B------:R-:W-:-:S12]  /*3920*/  @!P1 BRA `(.L_x_33) ;  /* 0x0000000000049947 */ /* 0x000fd80003800000 */
[----:B------:R2:W5:Y:S02]  /*3930*/  LDG.E.LTC128B R118, desc[UR44][R12.64+0x4] ;  /* 0x0000042c0c767981 */ /* 0x000564000c1e1920 */
.L_x_33:
[----:B------:R-:W-:Y:S05]  /*3940*/  BSYNC B1 ;  /* 0x0000000000017941 */ /* 0x000fea0003800000 */
.L_x_32:
[----:B-----5:R-:W-:Y:S01]  /*3950*/  FMUL R56, R118, R89 ;  /* 0x0000005976387220 */ /* 0x020fe20000400000 */
[----:B------:R-:W-:Y:S01]  /*3960*/  IADD3.X R7, R5, R15, R121, P0, P2 ;  /* 0x0000000f05077210 */ /* 0x000fe200007e4479 */
[----:B------:R-:W-:Y:S01]  /*3970*/  BSSY B1, `(.L_x_34) ;  /* 0x0000008000017945 */ /* 0x000fe20003800000 */
[----:B------:R-:W-:Y:S01]  /*3980*/  ISETP.GT.AND P0, PT, R3, RZ, P4 ;  /* 0x000000ff0300720c */ /* 0x000fe20002704270 */
[----:B------:R-:W-:Y:S01]  /*3990*/  FFMA R59, R59, R88, R56 ;  /* 0x000000583b3b7223 */ /* 0x000fe20000000038 */
[----:B------:R-:W-:-:S04]  /*39a0*/  ISETP.GT.AND P3, PT, R4, 0x9, PT ;  /* 0x000000090400780c */ /* 0x000fc80003f64270 */
[----:B------:R3:W-:Y:S01]  /*39b0*/  @P1 STG.E desc[UR44][R20.64+0x4], R59 ;  /* 0x0000043b14001986 */ /* 0x0007e2000c10192c */
[----:B------:R-:W-:-:S06]  /*39c0*/  P2R R120, PR, RZ, 0x8 ;  /* 0x00000008ff787803 */ /* 0x000fcc0000000000 */
[----:B------:R-:W-:Y:S05]  /*39d0*/  @!P0 BRA `(.L_x_35) ;  /* 0x0000000000048947 */ /* 0x000fea0003800000 */
[----:B------:R4:W5:Y:S02]  /*39e0*/  LDG.E.LTC128B R118, desc[UR44][R8.64+0x20] ;  /* 0x0000202c08767981 */ /* 0x000964000c1e1920 */
.L_x_35:
[----:B------:R-:W-:Y:S05]  /*39f0*/  BSYNC B1 ;  /* 0x0000000000017941 */ /* 0x000fea0003800000 */
.L_x_34:
[----:B0----5:R-:W-:Y:S01]  /*3a00*/  FMUL R57, R118, R89 ;  /* 0x0000005976397220 */ /* 0x021fe20000400000 */
[----:B------:R-:W-:Y:S01]  /*3a10*/  ISETP.GT.AND P1, PT, R3, RZ, P3 ;  /* 0x000000ff0300720c */ /* 0x000fe20001f24270 */
[----:B------:R-:W-:Y:S02]  /*3a20*/  BSSY B1, `(.L_x_36) ;  /* 0x0000005000017945 */ /* 0x000fe40003800000 */
[----:B------:R-:W-:-:S05]  /*3a30*/  FFMA R57, R60, R88, R57 ;  /* 0x000000583c397223 */ /* 0x000fca0000000039 */
[----:B------:R0:W-:Y:S05]  /*3a40*/  @P0 STG.E desc[UR44][R14.64+0x20], R57 ;  /* 0x000020390e000986 */ /* 0x0001ea000c10192c */
[----:B------:R-:W-:Y:S05]  /*3a50*/  @!P1 BRA `(.L_x_37) ;  /* 0x0000000000049947 */ /* 0x000fea0003800000 */
[----:B------:R0:W5:Y:S02]  /*3a60*/  LDG.E.LTC128B R118, desc[UR44][R8.64+0x24] ;  /* 0x0000242c08767981 */ /* 0x000164000c1e1920 */
.L_x_37:
[----:B------:R-:W-:Y:S05]  /*3a70*/  BSYNC B1 ;  /* 0x0000000000017941 */ /* 0x000fea0003800000 */
.L_x_36:
[----:B-----5:R-:W-:Y:S01]  /*3a80*/  FMUL R56, R118, R89 ;  /* 0x0000005976387220 */ /* 0x020fe20000400000 */
[----:B------:R-:W-:Y:S01]  /*3a90*/  ISETP.GT.AND P0, PT, R3, 0x8, P4 ;  /* 0x000000080300780c */ /* 0x000fe20002704270 */
[----:B------:R-:W-:Y:S02]  /*3aa0*/  BSSY B1, `(.L_x_38) ;  /* 0x0000005000017945 */ /* 0x000fe40003800000 */
[----:B------:R-:W-:-:S05]  /*3ab0*/  FFMA R61, R61, R88, R56 ;  /* 0x000000583d3d7223 */ /* 0x000fca0000000038 */
[----:B------:R0:W-:Y:S05]  /*3ac0*/  @P1 STG.E desc[UR44][R14.64+0x24], R61 ;  /* 0x0000243d0e001986 */ /* 0x0001ea000c10192c */
[----:B------:R-:W-:Y:S05]  /*3ad0*/  @!P0 BRA `(.L_x_39) ;  /* 0x0000000000048947 */ /* 0x000fea0003800000 */
[----:B------:R0:W5:Y:S02]  /*3ae0*/  LDG.E.LTC128B R118, desc[UR44][R12.64+0x20] ;  /* 0x0000202c0c767981 */ /* 0x000164000c1e1920 */
.L_x_39:
[----:B------:R-:W-:Y:S05]  /*3af0*/  BSYNC B1 ;  /* 0x0000000000017941 */ /* 0x000fea0003800000 */
.L_x_38:
[----:B0----5:R-:W-:Y:S01]  /*3b00*/  FMUL R57, R118, R89 ;  /* 0x0000005976397220 */ /* 0x021fe20000400000 */
[----:B------:R-:W-:Y:S01]  /*3b10*/  ISETP.GT.AND P1, PT, R3, 0x8, P3 ;  /* 0x000000080300780c */ /* 0x000fe20001f24270 */
[----:B------:R-:W-:Y:S02]  /*3b20*/  BSSY B1, `(.L_x_40) ;  /* 0x0000005000017945 */ /* 0x000fe40003800000 */
[----:B------:R-:W-:-:S05]  /*3b30*/  FFMA R57, R62, R88, R57 ;  /* 0x000000583e397223 */ /* 0x000fca0000000039 */
[----:B------:R0:W-:Y:S05]  /*3b40*/  @P0 STG.E desc[UR44][R20.64+0x20], R57 ;  /* 0x0000203914000986 */ /* 0x0001ea000c10192c */
[----:B------:R-:W-:Y:S05]  /*3b50*/  @!P1 BRA `(.L_x_41) ;  /* 0x0000000000049947 */ /* 0x000fea0003800000 */
[----:B------:R0:W5:Y:S02]  /*3b60*/  LDG.E.LTC128B R118, desc[UR44][R12.64+0x24] ;  /* 0x0000242c0c767981 */ /* 0x000164000c1e1920 */
.L_x_41:
[----:B------:R-:W-:Y:S05]  /*3b70*/  BSYNC B1 ;  /* 0x0000000000017941 */ /* 0x000fea0003800000 */
.L_x_40:
[----:B-----5:R-:W-:Y:S01]  /*3b80*/  FMUL R56, R118, R89 ;  /* 0x0000005976387220 */ /* 0x020fe20000400000 */
[----:B------:R-:W-:Y:S01]  /*3b90*/  IADD3 R121, P0, R112, 0x80, RZ ;  /* 0x0000008070797810 */ /* 0x000fe20007f1e0ff */
[----:B------:R-:W-:Y:S01]  /*3ba0*/  BSSY B1, `(.L_x_42) ;  /* 0x000000c000017945 */ /* 0x000fe20003800000 */
[----:B------:R-:W-:Y:S01]  /*3bb0*/  ISETP.GT.AND P2, PT, R4, 0x10, PT ;  /* 0x000000100400780c */ /* 0x000fe20003f44270 */
[----:B0-----:R-:W-:Y:S01]  /*3bc0*/  FFMA R57, R63, R88, R56 ;  /* 0x000000583f397223 */ /* 0x001fe20000000038 */
[----:B------:R-:W-:Y:S01]  /*3bd0*/  IADD3.X R113, RZ, R113, RZ, P0, !PT ;  /* 0x00000071ff717210 */ /* 0x000fe200007fe4ff */
[-C--:B---3--:R-:W-:Y:S01]  /*3be0*/  IMAD.WIDE.U32 R58, R121, R10.reuse, R102 ;  /* 0x0000000a793a7225 */ /* 0x088fe200078e0066 */
[----:B------:R-:W-:Y:S02]  /*3bf0*/  ISETP.GT.AND P0, PT, R3, RZ, P2 ;  /* 0x000000ff0300720c */ /* 0x000fe40001704270 */
[----:B------:R0:W-:Y:S01]  /*3c00*/  @P1 STG.E desc[UR44][R20.64+0x24], R57 ;  /* 0x0000243914001986 */ /* 0x0001e2000c10192c */
[----:B------:R-:W-:Y:S01]  /*3c10*/  IMAD R56, R113, R10, RZ ;  /* 0x0000000a71387224 */ /* 0x000fe200078e02ff */
[----:B------:R-:W-:-:S03]  /*3c20*/  P2R R112, PR, RZ, 0x4 ;  /* 0x00000004ff707803 */ /* 0x000fc60000000000 */
[----:B------:R-:W-:-:S06]  /*3c30*/  IMAD R63, R121, R11, R56 ;  /* 0x0000000b793f7224 */ /* 0x000fcc00078e0238 */
[----:B------:R-:W-:Y:S05]  /*3c40*/  @!P0 BRA `(.L_x_43) ;  /* 0x0000000000048947 */ /* 0x000fea0003800000 */
[----:B------:R3:W5:Y:S02]  /*3c50*/  LDG.E.LTC128B R118, desc[UR44][R8.64+0x40] ;  /* 0x0000402c08767981 */ /* 0x000764000c1e1920 */
.L_x_43:
[----:B------:R-:W-:Y:S05]  /*3c60*/  BSYNC B1 ;  /* 0x0000000000017941 */ /* 0x000fea0003800000 */
.L_x_42:
[----:B-----5:R-:W-:Y:S01]  /*3c70*/  FMUL R11, R118, R89 ;  /* 0x00000059760b7220 */ /* 0x020fe20000400000 */
[----:B------:R-:W-:Y:S01]  /*3c80*/  IMAD.IADD R59, R63, 0x1, R59 ;  /* 0x000000013f3b7824 */ /* 0x000fe200078e023b */
[----:B------:R-:W-:Y:S01]  /*3c90*/  ISETP.GT.AND P1, PT, R4, 0x11, PT ;  /* 0x000000110400780c */ /* 0x000fe20003f24270 */
[----:B0-----:R-:W-:-:S04]  /*3ca0*/  IMAD.WIDE.U32 R56, R121, R10, R108 ;  /* 0x0000000a79387225 */ /* 0x001fc800078e006c */
[----:B------:R-:W-:Y:S01]  /*3cb0*/  FFMA R107, R64, R88, R11 ;  /* 0x00000058406b7223 */ /* 0x000fe2000000000b */
[----:B------:R-:W-:Y:S01]  /*3cc0*/  BSSY B1, `(.L_x_44) ;  /* 0x0000019000017945 */ /* 0x000fe20003800000 */
[----:B------:R-:W-:-:S03]  /*3cd0*/  IMAD.WIDE.U32 R60, R19, R106, R58 ;  /* 0x0000006a133c7225 */ /* 0x000fc600078e003a */
[----:B------:R0:W-:Y:S01]  /*3ce0*/  @P0 STG.E desc[UR44][R14.64+0x40], R107 ;  /* 0x0000406b0e000986 */ /* 0x0001e2000c10192c */
[----:B------:R-:W-:Y:S01]  /*3cf0*/  LEA R58, P0, R56, R104, 0x2 ;  /* 0x00000068383a7211 */ /* 0x000fe200078010ff */
[----:B------:R-:W-:Y:S02]  /*3d00*/  IMAD.IADD R11, R57, 0x1, R63 ;  /* 0x00000001390b7824 */ /* 0x000fe400078e023f */
[----:B------:R-:W-:-:S03]  /*3d10*/  IMAD.WIDE.U32 R114, R121, R10, R114 ;  /* 0x0000000a79727225 */ /* 0x000fc600078e0072 */
[----:B------:R-:W-:Y:S01]  /*3d20*/  LEA.HI.X R59, R56, R105, R11, 0x2, P0 ;  /* 0x00000069383b7211 */ /* 0x000fe200000f140b */
[----:B------:R-:W-:Y:S01]  /*3d30*/  IMAD.IADD R11, R123, 0x1, R61 ;  /* 0x000000017b0b7824 */ /* 0x000fe200078e023d */
[----:B------:R-:W-:Y:S01]  /*3d40*/  LEA R10, P0, R60, R104, 0x2 ;  /* 0x000000683c0a7211 */ /* 0x000fe200078010ff */
[----:B------:R-:W-:-:S03]  /*3d50*/  IMAD.IADD R63, R63, 0x1, R115 ;  /* 0x000000013f3f7824 */ /* 0x000fc600078e0273 */
[----:B------:R-:W-:Y:S02]  /*3d60*/  LEA.HI.X R11, R60, R105, R11, 0x2, P0 ;  /* 0x000000693c0b7211 */ /* 0x000fe400000f140b */
[----:B------:R-:W-:-:S05]  /*3d70*/  IADD3 R110, P0, R110, R114, RZ ;  /* 0x000000726e6e7210 */ /* 0x000fca0007f1e0ff */
[----:B------:R-:W-:Y:S01]  /*3d80*/  IMAD.X R108, R63, 0x1, R109, P0 ;  /* 0x000000013f6c7824 */ /* 0x000fe200000e066d */
[----:B------:R-:W-:-:S05]  /*3d90*/  IADD3 R56, P0, R102, R114, RZ ;  /* 0x0000007266387210 */ /* 0x000fca0007f1e0ff */
[----:B------:R-:W-:Y:S01]  /*3da0*/  IMAD.X R57, R103, 0x1, R63, P0 ;  /* 0x0000000167397824 */ /* 0x000fe200000e063f */
[C---:B------:R-:W-:Y:S02]  /*3db0*/  LEA R60, P0, R110.reuse, R104, 0x2 ;  /* 0x000000686e3c7211 */ /* 0x040fe400078010ff */
[----:B------:R-:W-:Y:S01]  /*3dc0*/  P2R R103, PR, RZ, 0x2 ;  /* 0x00000002ff677803 */ /* 0x000fe20000000000 */
[----:B0-----:R-:W-:Y:S01]  /*3dd0*/  IMAD.WIDE.U32 R106, R19, R106, R56 ;  /* 0x0000006a136a7225 */ /* 0x001fe200078e0038 */
[----:B------:R-:W-:-:S03]  /*3de0*/  LEA.HI.X R61, R110, R105, R108, 0x2, P0 ;  /* 0x000000696e3d7211 */ /* 0x000fc600000f146c */
[----:B------:R-:W-:Y:S01]  /*3df0*/  IMAD.IADD R19, R123, 0x1, R107 ;  /* 0x000000017b137824 */ /* 0x000fe200078e026b */
[----:B------:R-:W-:-:S04]  /*3e00*/  LEA R56, P0, R106, R104, 0x2 ;  /* 0x000000686a387211 */ /* 0x000fc800078010ff */
[----:B------:R-:W-:Y:S02]  /*3e10*/  LEA.HI.X R57, R106, R105, R19, 0x2, P0 ;  /* 0x000000696a397211 */ /* 0x000fe400000f1413 */
[----:B------:R-:W-:-:S13]  /*3e20*/  ISETP.GT.AND P0, PT, R3, RZ, P1 ;  /* 0x000000ff0300720c */ /* 0x000fda0000f04270 */
[----:B------:R-:W-:Y:S05]  /*3e30*/  @!P0 BRA `(.L_x_45) ;  /* 0x0000000000048947 */ /* 0x000fea0003800000 */
[----:B------:R0:W5:Y:S02]  /*3e40*/  LDG.E.LTC128B R118, desc[UR44][R8.64+0x44] ;  /* 0x0000442c08767981 */ /* 0x000164000c1e1920 */
.L_x_45:
[----:B------:R-:W-:Y:S05]  /*3e50*/  BSYNC B1 ;  /* 0x0000000000017941 */ /* 0x000fea0003800000 */
.L_x_44:
[----:B-----5:R-:W-:Y:S01]  /*3e60*/  FMUL R62, R118, R89 ;  /* 0x00000059763e7220 */ /* 0x020fe20000400000 */
[----:B------:R-:W-:Y:S03]  /*3e70*/  BSSY B1, `(.L_x_46) ;  /* 0x0000006000017945 */ /* 0x000fe60003800000 */
[----:B------:R-:W-:-:S05]  /*3e80*/  FFMA R65, R65, R88, R62 ;  /* 0x0000005841417223 */ /* 0x000fca000000003e */
[----:B------:R0:W-:Y:S01]  /*3e90*/  @P0 STG.E desc[UR44][R14.64+0x44], R65 ;  /* 0x000044410e000986 */ /* 0x0001e2000c10192c */
[----:B------:R-:W-:-:S13]  /*3ea0*/  ISETP.GT.AND P0, PT, R3, 0x8, P2 ;  /* 0x000000080300780c */ /* 0x000fda0001704270 */
[----:B0-----:R-:W-:Y:S05]  /*3eb0*/  @!P0 BRA `(.L_x_47) ;  /* 0x0000000000048947 */ /* 0x001fea0003800000 */
[----:B------:R0:W5:Y:S02]  /*3ec0*/  LDG.E.LTC128B R118, desc[UR44][R12.64+0x40] ;  /* 0x0000402c0c767981 */ /* 0x000164000c1e1920 */
.L_x_47:
[----:B------:R-:W-:Y:S05]  /*3ed0*/  BSYNC B1 ;  /* 0x0000000000017941 */ /* 0x000fea0003800000 */
.L_x_46:
[----:B-----5:R-:W-:Y:S01]  /*3ee0*/  FMUL R19, R118, R89 ;  /* 0x0000005976137220 */ /* 0x020fe20000400000 */
[----:B------:R-:W-:Y:S03]  /*3ef0*/  BSSY B1, `(.L_x_48) ;  /* 0x0000006000017945 */ /* 0x000fe60003800000 */
[----:B------:R-:W-:-:S05]  /*3f00*/  FFMA R19, R66, R88, R19 ;  /* 0x0000005842137223 */ /* 0x000fca0000000013 */
[----:B------:R0:W-:Y:S01]  /*3f10*/  @P0 STG.E desc[UR44][R20.64+0x40], R19 ;  /* 0x0000401314000986 */ /* 0x0001e2000c10192c */
[----:B------:R-:W-:-:S13]  /*3f20*/  ISETP.GT.AND P0, PT, R3, 0x8, P1 ;  /* 0x000000080300780c */ /* 0x000fda0000f04270 */
[----:B0-----:R-:W-:Y:S05]  /*3f30*/  @!P0 BRA `(.L_x_49) ;  /* 0x0000000000048947 */ /* 0x001fea0003800000 */
[----:B------:R0:W5:Y:S02]  /*3f40*/  LDG.E.LTC128B R118, desc[UR44][R12.64+0x44] ;  /* 0x0000442c0c767981 */ /* 0x000164000c1e1920 */
.L_x_49:
[----:B------:R-:W-:Y:S05]  /*3f50*/  BSYNC B1 ;  /* 0x0000000000017941 */ /* 0x000fea0003800000 */
.L_x_48:
[----:B-----5:R-:W-:Y:S01]  /*3f60*/  FMUL R62, R118, R89 ;  /* 0x00000059763e7220 */ /* 0x020fe20000400000 */
[----:B------:R-:W-:Y:S01]  /*3f70*/  ISETP.GT.AND P2, PT, R4, 0x18, PT ;  /* 0x000000180400780c */ /* 0x000fe20003f44270 */
[----:B------:R-:W-:Y:S02]  /*3f80*/  BSSY B1, `(.L_x_50) ;  /* 0x0000007000017945 */ /* 0x000fe40003800000 */
[----:B------:R-:W-:Y:S01]  /*3f90*/  FFMA R67, R67, R88, R62 ;  /* 0x0000005843437223 */ /* 0x000fe2000000003e */
[----:B------:R-:W-:-:S04]  /*3fa0*/  P2R R102, PR, RZ, 0x4 ;  /* 0x00000004ff667803 */ /* 0x000fc80000000000 */
[----:B------:R0:W-:Y:S01]  /*3fb0*/  @P0 STG.E desc[UR44][R20.64+0x44], R67 ;  /* 0x0000444314000986 */ /* 0x0001e2000c10192c */
[----:B------:R-:W-:-:S13]  /*3fc0*/  ISETP.GT.AND P0, PT, R3, RZ, P2 ;  /* 0x000000ff0300720c */ /* 0x000fda0001704270 */
[----:B0-----:R-:W-:Y:S05]  /*3fd0*/  @!P0 BRA `(.L_x_51) ;  /* 0x0000000000048947 */ /* 0x001fea0003800000 */
[----:B------:R0:W5:Y:S02]  /*3fe0*/  LDG.E.LTC128B R118, desc[UR44][R8.64+0x60] ;  /* 0x0000602c08767981 */ /* 0x000164000c1e1920 */
.L_x_51:
[----:B------:R-:W-:Y:S05]  /*3ff0*/  BSYNC B1 ;  /* 0x0000000000017941 */ /* 0x000fea0003800000 */
.L_x_50:
        /* <DEDUP_REMOVED lines=9> */
.L_x_53:
[----:B------:R-:W-:Y:S05]  /*4090*/  BSYNC B1 ;  /* 0x0000000000017941 */ /* 0x000fea0003800000 */
.L_x_52:
[----:B-----5:R-:W-:Y:S01]  /*40a0*/  FMUL R62, R118, R89 ;  /* 0x00000059763e7220 */ /* 0x020fe20000400000 */
[----:B------:R-:W-:Y:S03]  /*40b0*/  BSSY B1, `(.L_x_54) ;  /* 0x0000006000017945 */ /* 0x000fe60003800000 */
[----:B------:R-:W-:-:S05]  /*40c0*/  FFMA R69, R69, R88, R62 ;  /* 0x0000005845457223 */ /* 0x000fca000000003e */
[----:B------:R0:W-:Y:S01]  /*40d0*/  @P0 STG.E desc[UR44][R14.64+0x64], R69 ;  /* 0x000064450e000986 */ /* 0x0001e2000c10192c */
[----:B------:R-:W-:-:S13]  /*40e0*/  ISETP.GT.AND P0, PT, R3, 0x8, P2 ;  /* 0x000000080300780c */ /* 0x000fda0001704270 */
[----:B0-----:R-:W-:Y:S05]  /*40f0*/  @!P0 BRA `(.L_x_55) ;  /* 0x0000000000048947 */ /* 0x001fea0003800000 */
[----:B------:R0:W5:Y:S02]  /*4100*/  LDG.E.LTC128B R118, desc[UR44][R12.64+0x60] ;  /* 0x0000602c0c767981 */ /* 0x000164000c1e1920 */
.L_x_55:
[----:B------:R-:W-:Y:S05]  /*4110*/  BSYNC B1 ;  /* 0x0000000000017941 */ /* 0x000fea0003800000 */
.L_x_54:
[----:B-----5:R-:W-:Y:S01]  /*4120*/  FMUL R19, R118, R89 ;  /* 0x0000005976137220 */ /* 0x020fe20000400000 */
[----:B------:R-:W-:Y:S03]  /*4130*/  BSSY B1, `(.L_x_56) ;  /* 0x0000006000017945 */ /* 0x000fe60003800000 */
[----:B------:R-:W-:-:S05]  /*4140*/  FFMA R19, R70, R88, R19 ;  /* 0x0000005846137223 */ /* 0x000fca0000000013 */
[----:B------:R0:W-:Y:S01]  /*4150*/  @P0 STG.E desc[UR44][R20.64+0x60], R19 ;  /* 0x0000601314000986 */ /* 0x0001e2000c10192c */
[----:B------:R-:W-:-:S13]  /*4160*/  ISETP.GT.AND P0, PT, R3, 0x8, P1 ;  /* 0x000000080300780c */ /* 0x000fda0000f04270 */
[----:B0-----:R-:W-:Y:S05]  /*4170*/  @!P0 BRA `(.L_x_57) ;  /* 0x0000000000048947 */ /* 0x001fea0003800000 */
[----:B------:R0:W5:Y:S02]  /*4180*/  LDG.E.LTC128B R118, desc[UR44][R12.64+0x64] ;  /* 0x0000642c0c767981 */ /* 0x000164000c1e1920 */
.L_x_57:
[----:B------:R-:W-:Y:S05]  /*4190*/  BSYNC B1 ;  /* 0x0000000000017941 */ /* 0x000fea0003800000 */
.L_x_56:
        /* <DEDUP_REMOVED lines=9> */
.L_x_59:
[----:B------:R-:W-:Y:S05]  /*4230*/  BSYNC B1 ;  /* 0x0000000000017941 */ /* 0x000fea0003800000 */
.L_x_58:
        /* <DEDUP_REMOVED lines=9> */
.L_x_61:
[----:B------:R-:W-:Y:S05]  /*42d0*/  BSYNC B1 ;  /* 0x0000000000017941 */ /* 0x000fea0003800000 */
.L_x_60:
[----:B-----5:R-:W-:Y:S01]  /*42e0*/  FMUL R62, R118, R89 ;  /* 0x00000059763e7220 */ /* 0x020fe20000400000 */
[----:B------:R-:W-:Y:S03]  /*42f0*/  BSSY B1, `(.L_x_62) ;  /* 0x0000006000017945 */ /* 0x000fe60003800000 */
[----:B------:R-:W-:-:S05]  /*4300*/  FFMA R73, R73, R88, R62 ;  /* 0x0000005849497223 */ /* 0x000fca000000003e */
[----:B------:R0:W-:Y:S01]  /*4310*/  @P0 STG.E desc[UR44][R14.64+0x84], R73 ;  /* 0x000084490e000986 */ /* 0x0001e2000c10192c */
[----:B------:R-:W-:-:S13]  /*4320*/  ISETP.GT.AND P0, PT, R3, 0x8, P2 ;  /* 0x000000080300780c */ /* 0x000fda0001704270 */
[----:B0-----:R-:W-:Y:S05]  /*4330*/  @!P0 BRA `(.L_x_63) ;  /* 0x0000000000048947 */ /* 0x001fea0003800000 */
[----:B------:R0:W5:Y:S02]  /*4340*/  LDG.E.LTC128B R118, desc[UR44][R12.64+0x80] ;  /* 0x0000802c0c767981 */ /* 0x000164000c1e1920 */
.L_x_63:
[----:B------:R-:W-:Y:S05]  /*4350*/  BSYNC B1 ;  /* 0x0000000000017941 */ /* 0x000fea0003800000 */
.L_x_62:
[----:B-----5:R-:W-:Y:S01]  /*4360*/  FMUL R19, R118, R89 ;  /* 0x0000005976137220 */ /* 0x020fe20000400000 */
[----:B------:R-:W-:Y:S03]  /*4370*/  BSSY B1, `(.L_x_64) ;  /* 0x0000006000017945 */ /* 0x000fe60003800000 */
[----:B------:R-:W-:-:S05]  /*4380*/  FFMA R19, R74, R88, R19 ;  /* 0x000000584a137223 */ /* 0x000fca0000000013 */
[----:B------:R0:W-:Y:S01]  /*4390*/  @P0 STG.E desc[UR44][R20.64+0x80], R19 ;  /* 0x0000801314000986 */ /* 0x0001e2000c10192c */
[----:B------:R-:W-:-:S13]  /*43a0*/  ISETP.GT.AND P0, PT, R3, 0x8, P1 ;  /* 0x000000080300780c */ /* 0x000fda0000f04270 */
[----:B0-----:R-:W-:Y:S05]  /*43b0*/  @!P0 BRA `(.L_x_65) ;  /* 0x0000000000048947 */ /* 0x001fea0003800000 */
[----:B------:R0:W5:Y:S02]  /*43c0*/  LDG.E.LTC128B R118, desc[UR44][R12.64+0x84] ;  /* 0x0000842c0c767981 */ /* 0x000164000c1e1920 */
.L_x_65:
[----:B------:R-:W-:Y:S05]  /*43d0*/  BSYNC B1 ;  /* 0x0000000000017941 */ /* 0x000fea0003800000 */
.L_x_64:
        /* <DEDUP_REMOVED lines=9> */
.L_x_67:
[----:B------:R-:W-:Y:S05]  /*4470*/  BSYNC B1 ;  /* 0x0000000000017941 */ /* 0x000fea0003800000 */
.L_x_66:
[----:B-----5:R-:W-:Y:S01]  /*4480*/  FMUL R19, R118, R89 ;  /* 0x0000005976137220 */ /* 0x020fe20000400000 */
[----:B------:R-:W-:Y:S01]  /*4490*/  ISETP.GT.AND P5, PT, R4, 0x29, PT ;  /* 0x000000290400780c */ /* 0x000fe20003fa4270 */
[----:B------:R-:W-:Y:S02]  /*44a0*/  BSSY B1, `(.L_x_68) ;  /* 0x0000007000017945 */ /* 0x000fe40003800000 */
[----:B------:R-:W-:-:S05]  /*44b0*/  FFMA R19, R76, R88, R19 ;  /* 0x000000584c137223 */ /* 0x000fca0000000013 */
[----:B------:R1:W-:Y:S01]  /*44c0*/  @P0 STG.E desc[UR44][R14.64+0xa0], R19 ;  /* 0x0000a0130e000986 */ /* 0x0003e2000c10192c */
[----:B------:R-:W-:Y:S02]  /*44d0*/  ISETP.GT.AND P0, PT, R3, RZ, P5 ;  /* 0x000000ff0300720c */ /* 0x000fe40002f04270 */
[----:B-1----:R-:W-:-:S11]  /*44e0*/  P2R R19, PR, RZ, 0x20 ;  /* 0x00000020ff137803 */ /* 0x002fd60000000000 */
[----:B------:R-:W-:Y:S05]  /*44f0*/  @!P0 BRA `(.L_x_69) ;  /* 0x0000000000048947 */ /* 0x000fea0003800000 */
[----:B------:R1:W5:Y:S02]  /*4500*/  LDG.E.LTC128B R118, desc[UR44][R8.64+0xa4] ;  /* 0x0000a42c08767981 */ /* 0x000364000c1e1920 */
.L_x_69:
[----:B------:R-:W-:Y:S05]  /*4510*/  BSYNC B1 ;  /* 0x0000000000017941 */ /* 0x000fea0003800000 */
.L_x_68:
[----:B-----5:R-:W-:Y:S01]  /*4520*/  FMUL R62, R118, R89 ;  /* 0x00000059763e7220 */ /* 0x020fe20000400000 */
[----:B------:R-:W-:Y:S03]  /*4530*/  BSSY B1, `(.L_x_70) ;  /* 0x0000006000017945 */ /* 0x000fe60003800000 */
[----:B------:R-:W-:-:S05]  /*4540*/  FFMA R77, R77, R88, R62 ;  /* 0x000000584d4d7223 */ /* 0x000fca000000003e */
[----:B------:R0:W-:Y:S01]  /*4550*/  @P0 STG.E desc[UR44][R14.64+0xa4], R77 ;  /* 0x0000a44d0e000986 */ /* 0x0001e2000c10192c */
[----:B------:R-:W-:-:S13]  /*4560*/  ISETP.GT.AND P0, PT, R3, 0x8, P1 ;  /* 0x000000080300780c */ /* 0x000fda0000f04270 */
[----:B0-----:R-:W-:Y:S05]  /*4570*/  @!P0 BRA `(.L_x_71) ;  /* 0x0000000000048947 */ /* 0x001fea0003800000 */
[----:B------:R0:W5:Y:S02]  /*4580*/  LDG.E.LTC128B R118, desc[UR44][R12.64+0xa0] ;  /* 0x0000a02c0c767981 */ /* 0x000164000c1e1920 */
.L_x_71:
[----:B------:R-:W-:Y:S05]  /*4590*/  BSYNC B1 ;  /* 0x0000000000017941 */ /* 0x000fea0003800000 */
.L_x_70:
[----:B-----5:R-:W-:Y:S01]  /*45a0*/  FMUL R19, R118, R89 ;  /* 0x0000005976137220 */ /* 0x020fe20000400000 */
[----:B------:R-:W-:Y:S03]  /*45b0*/  BSSY B1, `(.L_x_72) ;  /* 0x0000006000017945 */ /* 0x000fe60003800000 */
[----:B------:R-:W-:-:S05]  /*45c0*/  FFMA R19, R78, R88, R19 ;  /* 0x000000584e137223 */ /* 0x000fca0000000013 */
[----:B------:R0:W-:Y:S01]  /*45d0*/  @P0 STG.E desc[UR44][R20.64+0xa0], R19 ;  /* 0x0000a01314000986 */ /* 0x0001e2000c10192c */
[----:B------:R-:W-:-:S13]  /*45e0*/  ISETP.GT.AND P0, PT, R3, 0x8, P5 ;  /* 0x000000080300780c */ /* 0x000fda0002f04270 */
[----:B0-----:R-:W-:Y:S05]  /*45f0*/  @!P0 BRA `(.L_x_73) ;  /* 0x0000000000048947 */ /* 0x001fea0003800000 */
[----:B------:R0:W5:Y:S02]  /*4600*/  LDG.E.LTC128B R118, desc[UR44][R12.64+0xa4] ;  /* 0x0000a42c0c767981 */ /* 0x000164000c1e1920 */
.L_x_73:
[----:B------:R-:W-:Y:S05]  /*4610*/  BSYNC B1 ;  /* 0x0000000000017941 */ /* 0x000fea0003800000 */
.L_x_72:
[----:B-----5:R-:W-:Y:S01]  /*4620*/  FMUL R62, R118, R89 ;  /* 0x00000059763e7220 */ /* 0x020fe20000400000 */
[----:B------:R-:W-:Y:S01]  /*4630*/  ISETP.GT.AND P3, PT, R4, 0x30, PT ;  /* 0x000000300400780c */ /* 0x000fe20003f64270 */
[----:B------:R-:W-:Y:S02]  /*4640*/  BSSY B1, `(.L_x_74) ;  /* 0x0000006000017945 */ /* 0x000fe40003800000 */
[----:B------:R-:W-:-:S05]  /*4650*/  FFMA R79, R79, R88, R62 ;  /* 0x000000584f4f7223 */ /* 0x000fca000000003e */
[----:B------:R0:W-:Y:S01]  /*4660*/  @P0 STG.E desc[UR44][R20.64+0xa4], R79 ;  /* 0x0000a44f14000986 */ /* 0x0001e2000c10192c */
[----:B------:R-:W-:-:S13]  /*4670*/  ISETP.GT.AND P0, PT, R3, RZ, P3 ;  /* 0x000000ff0300720c */ /* 0x000fda0001f04270 */
[----:B0-----:R-:W-:Y:S05]  /*4680*/  @!P0 BRA `(.L_x_75) ;  /* 0x0000000000048947 */ /* 0x001fea0003800000 */
[----:B------:R0:W5:Y:S02]  /*4690*/  LDG.E.LTC128B R118, desc[UR44][R8.64+0xc0] ;  /* 0x0000c02c08767981 */ /* 0x000164000c1e1920 */
.L_x_75:
[----:B------:R-:W-:Y:S05]  /*46a0*/  BSYNC B1 ;  /* 0x0000000000017941 */ /* 0x000fea0003800000 */
.L_x_74:
        /* <DEDUP_REMOVED lines=8> */
.L_x_77:
[----:B------:R-:W-:Y:S05]  /*4730*/  BSYNC B1 ;  /* 0x0000000000017941 */ /* 0x000fea0003800000 */
.L_x_76:
[----:B-----5:R-:W-:Y:S01]  /*4740*/  FMUL R62, R118, R89 ;  /* 0x00000059763e7220 */ /* 0x020fe20000400000 */
[----:B------:R-:W-:Y:S03]  /*4750*/  BSSY B1, `(.L_x_78) ;  /* 0x0000006000017945 */ /* 0x000fe60003800000 */
[----:B------:R-:W-:-:S05]  /*4760*/  FFMA R81, R81, R88, R62 ;  /* 0x0000005851517223 */ /* 0x000fca000000003e */
[----:B------:R0:W-:Y:S01]  /*4770*/  @P0 STG.E desc[UR44][R14.64+0xc4], R81 ;  /* 0x0000c4510e000986 */ /* 0x0001e2000c10192c */
[----:B------:R-:W-:-:S13]  /*4780*/  ISETP.GT.AND P0, PT, R3, 0x8, P3 ;  /* 0x000000080300780c */ /* 0x000fda0001f04270 */
[----:B0-----:R-:W-:Y:S05]  /*4790*/  @!P0 BRA `(.L_x_79) ;  /* 0x0000000000048947 */ /* 0x001fea0003800000 */
[----:B------:R0:W5:Y:S02]  /*47a0*/  LDG.E.LTC128B R118, desc[UR44][R12.64+0xc0] ;  /* 0x0000c02c0c767981 */ /* 0x000164000c1e1920 */
.L_x_79:
[----:B------:R-:W-:Y:S05]  /*47b0*/  BSYNC B1 ;  /* 0x0000000000017941 */ /* 0x000fea0003800000 */
.L_x_78:
[----:B-----5:R-:W-:Y:S01]  /*47c0*/  FMUL R19, R118, R89 ;  /* 0x0000005976137220 */ /* 0x020fe20000400000 */
[----:B------:R-:W-:Y:S03]  /*47d0*/  BSSY B1, `(.L_x_80) ;  /* 0x0000006000017945 */ /* 0x000fe60003800000 */
[----:B------:R-:W-:-:S05]  /*47e0*/  FFMA R19, R82, R88, R19 ;  /* 0x0000005852137223 */ /* 0x000fca0000000013 */
[----:B------:R0:W-:Y:S01]  /*47f0*/  @P0 STG.E desc[UR44][R20.64+0xc0], R19 ;  /* 0x0000c01314000986 */ /* 0x0001e2000c10192c */
[----:B------:R-:W-:-:S13]  /*4800*/  ISETP.GT.AND P0, PT, R3, 0x8, P2 ;  /* 0x000000080300780c */ /* 0x000fda0001704270 */
[----:B0-----:R-:W-:Y:S05]  /*4810*/  @!P0 BRA `(.L_x_81) ;  /* 0x0000000000048947 */ /* 0x001fea0003800000 */
[----:B------:R0:W5:Y:S02]  /*4820*/  LDG.E.LTC128B R118, desc[UR44][R12.64+0xc4] ;  /* 0x0000c42c0c767981 */ /* 0x000164000c1e1920 */
.L_x_81:
[----:B------:R-:W-:Y:S05]  /*4830*/  BSYNC B1 ;  /* 0x0000000000017941 */ /* 0x000fea0003800000 */
.L_x_80:
        /* <DEDUP_REMOVED lines=8> */
.L_x_83:
[----:B------:R-:W-:Y:S05]  /*48c0*/  BSYNC B1 ;  /* 0x0000000000017941 */ /* 0x000fea0003800000 */
.L_x_82:
[----:B-----5:R-:W-:Y:S01]  /*48d0*/  FMUL R19, R118, R89 ;  /* 0x0000005976137220 */ /* 0x020fe20000400000 */
[----:B------:R-:W-:Y:S03]  /*48e0*/  BSSY B1, `(.L_x_84) ;  /* 0x000000d000017945 */ /* 0x000fe60003800000 */
[----:B------:R-:W-:-:S05]  /*48f0*/  FFMA R19, R84, R88, R19 ;  /* 0x0000005854137223 */ /* 0x000fca0000000013 */
[----:B------:R0:W-:Y:S01]  /*4900*/  @P0 STG.E desc[UR44][R14.64+0xe0], R19 ;  /* 0x0000e0130e000986 */ /* 0x0001e2000c10192c */
[----:B------:R-:W-:-:S04]  /*4910*/  IADD3 R64, P0, R101, R20, RZ ;  /* 0x0000001465407210 */ /* 0x000fc80007f1e0ff */
[----:B------:R-:W-:Y:S02]  /*4920*/  IADD3.X R65, R5, R21, RZ, P0, !PT ;  /* 0x0000001505417210 */ /* 0x000fe400007fe4ff */
[----:B------:R-:W-:-:S05]  /*4930*/  IADD3 R66, P0, R101, R20, RZ ;  /* 0x0000001465427210 */ /* 0x000fca0007f1e0ff */
[----:B------:R-:W-:Y:S01]  /*4940*/  IMAD.X R67, R5, 0x1, R21, P0 ;  /* 0x0000000105437824 */ /* 0x000fe200000e0615 */
[----:B------:R-:W-:-:S05]  /*4950*/  IADD3 R62, P0, R101, R14, RZ ;  /* 0x0000000e653e7210 */ /* 0x000fca0007f1e0ff */
[----:B------:R-:W-:Y:S01]  /*4960*/  IMAD.X R63, R5, 0x1, R15, P0 ;  /* 0x00000001053f7824 */ /* 0x000fe200000e060f */
[----:B------:R-:W-:-:S04]  /*4970*/  ISETP.GT.AND P0, PT, R4, 0x39, PT ;  /* 0x000000390400780c */ /* 0x000fc80003f04270 */
[----:B------:R-:W-:-:S13]  /*4980*/  ISETP.GT.AND P4, PT, R3, RZ, P0 ;  /* 0x000000ff0300720c */ /* 0x000fda0000784270 */
[----:B0-----:R-:W-:Y:S05]  /*4990*/  @!P4 BRA `(.L_x_85) ;  /* 0x000000000004c947 */ /* 0x001fea0003800000 */
[----:B------:R0:W5:Y:S02]  /*49a0*/  LDG.E.LTC128B R118, desc[UR44][R8.64+0xe4] ;  /* 0x0000e42c08767981 */ /* 0x000164000c1e1920 */
.L_x_85:
[----:B------:R-:W-:Y:S05]  /*49b0*/  BSYNC B1 ;  /* 0x0000000000017941 */ /* 0x000fea0003800000 */
.L_x_84:
[----:B-----5:R-:W-:Y:S01]  /*49c0*/  FMUL R4, R118, R89 ;  /* 0x0000005976047220 */ /* 0x020fe20000400000 */
[----:B------:R-:W-:Y:S03]  /*49d0*/  BSSY B1, `(.L_x_86) ;  /* 0x0000006000017945 */ /* 0x000fe60003800000 */
[----:B------:R-:W-:-:S05]  /*49e0*/  FFMA R85, R85, R88, R4 ;  /* 0x0000005855557223 */ /* 0x000fca0000000004 */
[----:B------:R0:W-:Y:S01]  /*49f0*/  @P4 STG.E desc[UR44][R14.64+0xe4], R85 ;  /* 0x0000e4550e004986 */ /* 0x0001e2000c10192c */
[----:B------:R-:W-:-:S13]  /*4a00*/  ISETP.GT.AND P4, PT, R3, 0x8, P1 ;  /* 0x000000080300780c */ /* 0x000fda0000f84270 */
[----:B0-----:R-:W-:Y:S05]  /*4a10*/  @!P4 BRA `(.L_x_87) ;  /* 0x000000000004c947 */ /* 0x001fea0003800000 */
[----:B------:R0:W5:Y:S02]  /*4a20*/  LDG.E.LTC128B R118, desc[UR44][R12.64+0xe0] ;  /* 0x0000e02c0c767981 */ /* 0x000164000c1e1920 */
.L_x_87:
[----:B------:R-:W-:Y:S05]  /*4a30*/  BSYNC B1 ;  /* 0x0000000000017941 */ /* 0x000fea0003800000 */
.L_x_86:
[----:B-----5:R-:W-:Y:S01]  /*4a40*/  FMUL R5, R118, R89 ;  /* 0x0000005976057220 */ /* 0x020fe20000400000 */
[----:B------:R-:W-:Y:S03]  /*4a50*/  BSSY B1, `(.L_x_88) ;  /* 0x0000006000017945 */ /* 0x000fe60003800000 */
[----:B------:R-:W-:-:S05]  /*4a60*/  FFMA R5, R86, R88, R5 ;  /* 0x0000005856057223 */ /* 0x000fca0000000005 */
[----:B------:R0:W-:Y:S01]  /*4a70*/  @P4 STG.E desc[UR44][R20.64+0xe0], R5 ;  /* 0x0000e00514004986 */ /* 0x0001e2000c10192c */
[----:B------:R-:W-:-:S13]  /*4a80*/  ISETP.GT.AND P4, PT, R3, 0x8, P0 ;  /* 0x000000080300780c */ /* 0x000fda0000784270 */
[----:B0-----:R-:W-:Y:S05]  /*4a90*/  @!P4 BRA `(.L_x_89) ;  /* 0x000000000004c947 */ /* 0x001fea0003800000 */
[----:B------:R0:W5:Y:S02]  /*4aa0*/  LDG.E.LTC128B R118, desc[UR44][R12.64+0xe4] ;  /* 0x0000e42c0c767981 */ /* 0x000164000c1e1920 */
.L_x_89:
[----:B------:R-:W-:Y:S05]  /*4ab0*/  BSYNC B1 ;  /* 0x0000000000017941 */ /* 0x000fea0003800000 */
.L_x_88:
[----:B-----5:R-:W-:-:S04]  /*4ac0*/  FMUL R4, R118, R89 ;  /* 0x0000005976047220 */ /* 0x020fc80000400000 */
[----:B------:R-:W-:-:S05]  /*4ad0*/  FFMA R87, R87, R88, R4 ;  /* 0x0000005857577223 */ /* 0x000fca0000000004 */
[----:B------:R0:W-:Y:S01]  /*4ae0*/  @P4 STG.E desc[UR44][R20.64+0xe4], R87 ;  /* 0x0000e45714004986 */ /* 0x0001e2000c10192c */
[----:B------:R-:W-:-:S13]  /*4af0*/  ISETP.GT.AND P4, PT, R3, 0x80, P6 ;  /* 0x000000800300780c */ /* 0x000fda0003784270 */
[----:B------:R-:W2:Y:S01]  /*4b00*/  @P4 LDG.E.LTC128B R118, desc[UR44][R58.64] ;  /* 0x0000002c3a764981 */ /* 0x000ea2000c1e1920 */
[----:B------:R-:W-:Y:S01]  /*4b10*/  BSSY B1, `(.L_x_90) ;  /* 0x0000008000017945 */ /* 0x000fe20003800000 */
[----:B--2---:R-:W-:-:S04]  /*4b20*/  FMUL R5, R118, R89 ;  /* 0x0000005976057220 */ /* 0x004fc80000400000 */
[----:B------:R-:W-:-:S05]  /*4b30*/  FFMA R5, R24, R88, R5 ;  /* 0x0000005818057223 */ /* 0x000fca0000000005 */
[----:B------:R0:W-:Y:S01]  /*4b40*/  @P4 STG.E desc[UR44][R62.64], R5 ;  /* 0x000000053e004986 */ /* 0x0001e2000c10192c */
[----:B------:R-:W-:-:S04]  /*4b50*/  ISETP.NE.AND P4, PT, R117, RZ, PT ;  /* 0x000000ff7500720c */ /* 0x000fc80003f85270 */
[----:B------:R-:W-:-:S13]  /*4b60*/  ISETP.GT.AND P4, PT, R3, 0x80, P4 ;  /* 0x000000800300780c */ /* 0x000fda0002784270 */
[----:B0-----:R-:W-:Y:S05]  /*4b70*/  @!P4 BRA `(.L_x_91) ;  /* 0x000000000004c947 */ /* 0x001fea0003800000 */
[----:B------:R0:W5:Y:S02]  /*4b80*/  LDG.E.LTC128B R118, desc[UR44][R10.64+0x4] ;  /* 0x0000042c0a767981 */ /* 0x000164000c1e1920 */
.L_x_91:
[----:B------:R-:W-:Y:S05]  /*4b90*/  BSYNC B1 ;  /* 0x0000000000017941 */ /* 0x000fea0003800000 */
.L_x_90:
[----:B-----5:R-:W-:Y:S01]  /*4ba0*/  FMUL R4, R118, R89 ;  /* 0x0000005976047220 */ /* 0x020fe20000400000 */
[----:B------:R-:W-:Y:S01]  /*4bb0*/  @P4 IMAD.MOV.U32 R5, RZ, RZ, R63 ;  /* 0x000000ffff054224 */ /* 0x000fe200078e003f */
[----:B------:R-:W-:Y:S01]  /*4bc0*/  ISETP.GT.AND P6, PT, R3, 0x88, P6 ;  /* 0x000000880300780c */ /* 0x000fe200037c4270 */
[----:B------:R-:W-:Y:S01]  /*4bd0*/  BSSY B1, `(.L_x_92) ;  /* 0x0000006000017945 */ /* 0x000fe20003800000 */
[----:B------:R-:W-:Y:S01]  /*4be0*/  FFMA R25, R25, R88, R4 ;  /* 0x0000005819197223 */ /* 0x000fe20000000004 */
[----:B------:R-:W-:-:S05]  /*4bf0*/  @P4 IMAD.MOV.U32 R4, RZ, RZ, R62 ;  /* 0x000000ffff044224 */ /* 0x000fca00078e003e */
[----:B------:R2:W-:Y:S05]  /*4c00*/  @P4 STG.E desc[UR44][R4.64+0x4], R25 ;  /* 0x0000041904004986 */ /* 0x0005ea000c10192c */
[----:B------:R-:W-:Y:S05]  /*4c10*/  @!P6 BRA `(.L_x_93) ;  /* 0x000000000004e947 */ /* 0x000fea0003800000 */
[----:B------:R0:W5:Y:S02]  /*4c20*/  LDG.E.LTC128B R118, desc[UR44][R60.64] ;  /* 0x0000002c3c767981 */ /* 0x000164000c1e1920 */
.L_x_93:
[----:B------:R-:W-:Y:S05]  /*4c30*/  BSYNC B1 ;  /* 0x0000000000017941 */ /* 0x000fea0003800000 */
.L_x_92:
[----:B--2--5:R-:W-:Y:S01]  /*4c40*/  FMUL R5, R118, R89 ;  /* 0x0000005976057220 */ /* 0x024fe20000400000 */
[----:B------:R-:W-:Y:S01]  /*4c50*/  ISETP.NE.AND P4, PT, R117, RZ, PT ;  /* 0x000000ff7500720c */ /* 0x000fe20003f85270 */
[----:B------:R-:W-:Y:S02]  /*4c60*/  BSSY B1, `(.L_x_94) ;  /* 0x0000006000017945 */ /* 0x000fe40003800000 */
[----:B------:R-:W-:Y:S01]  /*4c70*/  FFMA R5, R26, R88, R5 ;  /* 0x000000581a057223 */ /* 0x000fe20000000005 */
[----:B------:R-:W-:-:S04]  /*4c80*/  ISETP.GT.AND P4, PT, R3, 0x88, P4 ;  /* 0x000000880300780c */ /* 0x000fc80002784270 */
[----:B------:R2:W-:Y:S09]  /*4c90*/  @P6 STG.E desc[UR44][R64.64], R5 ;  /* 0x0000000540006986 */ /* 0x0005f2000c10192c */
[----:B------:R-:W-:Y:S05]  /*4ca0*/  @!P4 BRA `(.L_x_95) ;  /* 0x000000000004c947 */ /* 0x000fea0003800000 */
[----:B------:R0:W5:Y:S02]  /*4cb0*/  LDG.E.LTC128B R118, desc[UR44][R56.64+0x4] ;  /* 0x0000042c38767981 */ /* 0x000164000c1e1920 */
.L_x_95:
[----:B------:R-:W-:Y:S05]  /*4cc0*/  BSYNC B1 ;  /* 0x0000000000017941 */ /* 0x000fea0003800000 */
.L_x_94:
[----:B-----5:R-:W-:Y:S01]  /*4cd0*/  FMUL R4, R118, R89 ;  /* 0x0000005976047220 */ /* 0x020fe20000400000 */
[----:B------:R-:W-:Y:S01]  /*4ce0*/  ISETP.NE.AND P6, PT, R119, RZ, PT ;  /* 0x000000ff7700720c */ /* 0x000fe20003fc5270 */
[----:B------:R-:W-:Y:S02]  /*4cf0*/  BSSY B1, `(.L_x_96) ;  /* 0x0000006000017945 */ /* 0x000fe40003800000 */
[----:B------:R-:W-:-:S05]  /*4d00*/  FFMA R27, R27, R88, R4 ;  /* 0x000000581b1b7223 */ /* 0x000fca0000000004 */
[----:B------:R0:W-:Y:S01]  /*4d10*/  @P4 STG.E desc[UR44][R66.64+0x4], R27 ;  /* 0x0000041b42004986 */ /* 0x0001e2000c10192c */
[----:B------:R-:W-:-:S13]  /*4d20*/  ISETP.GT.AND P4, PT, R3, 0x80, P6 ;  /* 0x000000800300780c */ /* 0x000fda0003784270 */
[----:B0-----:R-:W-:Y:S05]  /*4d30*/  @!P4 BRA `(.L_x_97) ;  /* 0x000000000004c947 */ /* 0x001fea0003800000 */
[----:B------:R0:W5:Y:S02]  /*4d40*/  LDG.E.LTC128B R118, desc[UR44][R10.64+0x20] ;  /* 0x0000202c0a767981 */ /* 0x000164000c1e1920 */
.L_x_97:
[----:B------:R-:W-:Y:S05]  /*4d50*/  BSYNC B1 ;  /* 0x0000000000017941 */ /* 0x000fea0003800000 */
.L_x_96:
[----:B--2--5:R-:W-:Y:S01]  /*4d60*/  FMUL R5, R118, R89 ;  /* 0x0000005976057220 */ /* 0x024fe20000400000 */
[----:B------:R-:W-:Y:S01]  /*4d70*/  @P4 IMAD.MOV.U32 R4, RZ, RZ, R62 ;  /* 0x000000ffff044224 */ /* 0x000fe200078e003e */
[----:B------:R-:W-:Y:S01]  /*4d80*/  ISETP.NE.AND P6, PT, R120, RZ, PT ;  /* 0x000000ff7800720c */ /* 0x000fe20003fc5270 */
[----:B------:R-:W-:Y:S01]  /*4d90*/  BSSY B1, `(.L_x_98) ;  /* 0x0000007000017945 */ /* 0x000fe20003800000 */
[----:B-1-34-:R-:W-:Y:S01]  /*4da0*/  FFMA R9, R28, R88, R5 ;  /* 0x000000581c097223 */ /* 0x01afe20000000005 */
[----:B------:R-:W-:-:S05]  /*4db0*/  @P4 IMAD.MOV.U32 R5, RZ, RZ, R63 ;  /* 0x000000ffff054224 */ /* 0x000fca00078e003f */
[----:B------:R1:W-:Y:S01]  /*4dc0*/  @P4 STG.E desc[UR44][R4.64+0x20], R9 ;  /* 0x0000200904004986 */ /* 0x0003e2000c10192c */
[----:B------:R-:W-:-:S13]  /*4dd0*/  ISETP.GT.AND P4, PT, R3, 0x80, P6 ;  /* 0x000000800300780c */ /* 0x000fda0003784270 */
[----:B-1----:R-:W-:Y:S05]  /*4de0*/  @!P4 BRA `(.L_x_99) ;  /* 0x000000000004c947 */ /* 0x002fea0003800000 */
[----:B------:R1:W5:Y:S02]  /*4df0*/  LDG.E.LTC128B R118, desc[UR44][R10.64+0x24] ;  /* 0x0000242c0a767981 */ /* 0x000364000c1e1920 */
.L_x_99:
[----:B------:R-:W-:Y:S05]  /*4e00*/  BSYNC B1 ;  /* 0x0000000000017941 */ /* 0x000fea0003800000 */
.L_x_98:
[----:B-----5:R-:W-:Y:S01]  /*4e10*/  FMUL R4, R118, R89 ;  /* 0x0000005976047220 */ /* 0x020fe20000400000 */
[----:B------:R-:W-:Y:S01]  /*4e20*/  @P4 MOV R5, R63 ;  /* 0x0000003f00054202 */ /* 0x000fe20000000f00 */
[----:B------:R-:W-:Y:S02]  /*4e30*/  BSSY B1, `(.L_x_100) ;  /* 0x0000008000017945 */ /* 0x000fe40003800000 */
[----:B------:R-:W-:Y:S01]  /*4e40*/  FFMA R29, R29, R88, R4 ;  /* 0x000000581d1d7223 */ /* 0x000fe20000000004 */
[----:B------:R-:W-:-:S05]  /*4e50*/  @P4 IMAD.MOV.U32 R4, RZ, RZ, R62 ;  /* 0x000000ffff044224 */ /* 0x000fca00078e003e */
[----:B------:R2:W-:Y:S01]  /*4e60*/  @P4 STG.E desc[UR44][R4.64+0x24], R29 ;  /* 0x0000241d04004986 */ /* 0x0005e2000c10192c */
[----:B------:R-:W-:-:S04]  /*4e70*/  ISETP.NE.AND P4, PT, R119, RZ, PT ;  /* 0x000000ff7700720c */ /* 0x000fc80003f85270 */
[----:B------:R-:W-:-:S13]  /*4e80*/  ISETP.GT.AND P4, PT, R3, 0x88, P4 ;  /* 0x000000880300780c */ /* 0x000fda0002784270 */
[----:B--2---:R-:W-:Y:S05]  /*4e90*/  @!P4 BRA `(.L_x_101) ;  /* 0x000000000004c947 */ /* 0x004fea0003800000 */
[----:B------:R2:W5:Y:S02]  /*4ea0*/  LDG.E.LTC128B R118, desc[UR44][R56.64+0x20] ;  /* 0x0000202c38767981 */ /* 0x000564000c1e1920 */
.L_x_101:
[----:B------:R-:W-:Y:S05]  /*4eb0*/  BSYNC B1 ;  /* 0x0000000000017941 */ /* 0x000fea0003800000 */
.L_x_100:
[----:B-----5:R-:W-:Y:S01]  /*4ec0*/  FMUL R5, R118, R89 ;  /* 0x0000005976057220 */ /* 0x020fe20000400000 */
[----:B------:R-:W-:Y:S03]  /*4ed0*/  BSSY B1, `(.L_x_102) ;  /* 0x0000006000017945 */ /* 0x000fe60003800000 */
[----:B------:R-:W-:-:S05]  /*4ee0*/  FFMA R5, R30, R88, R5 ;  /* 0x000000581e057223 */ /* 0x000fca0000000005 */
[----:B------:R3:W-:Y:S01]  /*4ef0*/  @P4 STG.E desc[UR44][R6.64+0x20], R5 ;  /* 0x0000200506004986 */ /* 0x0007e2000c10192c */
[----:B------:R-:W-:-:S13]  /*4f00*/  ISETP.GT.AND P4, PT, R3, 0x88, P6 ;  /* 0x000000880300780c */ /* 0x000fda0003784270 */
[----:B---3--:R-:W-:Y:S05]  /*4f10*/  @!P4 BRA `(.L_x_103) ;  /* 0x000000000004c947 */ /* 0x008fea0003800000 */
[----:B------:R3:W5:Y:S02]  /*4f20*/  LDG.E.LTC128B R118, desc[UR44][R56.64+0x24] ;  /* 0x0000242c38767981 */ /* 0x000764000c1e1920 */
.L_x_103:
[----:B------:R-:W-:Y:S05]  /*4f30*/  BSYNC B1 ;  /* 0x0000000000017941 */ /* 0x000fea0003800000 */
.L_x_102:
[----:B-----5:R-:W-:Y:S01]  /*4f40*/  FMUL R4, R118, R89 ;  /* 0x0000005976047220 */ /* 0x020fe20000400000 */
[----:B------:R-:W-:Y:S01]  /*4f50*/  @P4 IMAD.MOV.U32 R5, RZ, RZ, R7 ;  /* 0x000000ffff054224 */ /* 0x000fe200078e0007 */
[----:B------:R-:W-:Y:S01]  /*4f60*/  ISETP.NE.AND P6, PT, R112, RZ, PT ;  /* 0x000000ff7000720c */ /* 0x000fe20003fc5270 */
[----:B------:R-:W-:Y:S01]  /*4f70*/  BSSY B1, `(.L_x_104) ;  /* 0x0000007000017945 */ /* 0x000fe20003800000 */
[----:B------:R-:W-:Y:S01]  /*4f80*/  FFMA R31, R31, R88, R4 ;  /* 0x000000581f1f7223 */ /* 0x000fe20000000004 */
[----:B------:R-:W-:-:S05]  /*4f90*/  @P4 IMAD.MOV.U32 R4, RZ, RZ, R6 ;  /* 0x000000ffff044224 */ /* 0x000fca00078e0006 */
[----:B------:R4:W-:Y:S01]  /*4fa0*/  @P4 STG.E desc[UR44][R4.64+0x24], R31 ;  /* 0x0000241f04004986 */ /* 0x0009e2000c10192c */
[----:B------:R-:W-:-:S13]  /*4fb0*/  ISETP.GT.AND P4, PT, R3, 0x80, P6 ;  /* 0x000000800300780c */ /* 0x000fda0003784270 */
[----:B----4-:R-:W-:Y:S05]  /*4fc0*/  @!P4 BRA `(.L_x_105) ;  /* 0x000000000004c947 */ /* 0x010fea0003800000 */
[----:B------:R4:W5:Y:S02]  /*4fd0*/  LDG.E.LTC128B R118, desc[UR44][R10.64+0x40] ;  /* 0x0000402c0a767981 */ /* 0x000964000c1e1920 */
.L_x_105:
[----:B------:R-:W-:Y:S05]  /*4fe0*/  BSYNC B1 ;  /* 0x0000000000017941 */ /* 0x000fea0003800000 */
.L_x_104:
        /* <DEDUP_REMOVED lines=8> */
[----:B0-----:R-:W-:Y:S05]  /*5070*/  @!P4 BRA `(.L_x_107) ;  /* 0x000000000004c947 */ /* 0x001fea0003800000 */
[----:B------:R0:W5:Y:S02]  /*5080*/  LDG.E.LTC128B R118, desc[UR44][R10.64+0x44] ;  /* 0x0000442c0a767981 */ /* 0x000164000c1e1920 */
.L_x_107:
[----:B------:R-:W-:Y:S05]  /*5090*/  BSYNC B1 ;  /* 0x0000000000017941 */ /* 0x000fea0003800000 */
.L_x_106:
[----:B-----5:R-:W-:Y:S01]  /*50a0*/  FMUL R4, R118, R89 ;  /* 0x0000005976047220 */ /* 0x020fe20000400000 */
[----:B------:R-:W-:Y:S01]  /*50b0*/  @P4 IMAD.MOV.U32 R5, RZ, RZ, R63 ;  /* 0x000000ffff054224 */ /* 0x000fe200078e003f */
[----:B------:R-:W-:Y:S02]  /*50c0*/  BSSY B1, `(.L_x_108) ;  /* 0x0000008000017945 */ /* 0x000fe40003800000 */
[----:B------:R-:W-:Y:S01]  /*50d0*/  FFMA R33, R33, R88, R4 ;  /* 0x0000005821217223 */ /* 0x000fe20000000004 */
[----:B------:R-:W-:-:S05]  /*50e0*/  @P4 IMAD.MOV.U32 R4, RZ, RZ, R62 ;  /* 0x000000ffff044224 */ /* 0x000fca00078e003e */
[----:B------:R0:W-:Y:S01]  /*50f0*/  @P4 STG.E desc[UR44][R4.64+0x44], R33 ;  /* 0x0000442104004986 */ /* 0x0001e2000c10192c */
[----:B------:R-:W-:-:S04]  /*5100*/  ISETP.NE.AND P4, PT, R112, RZ, PT ;  /* 0x000000ff7000720c */ /* 0x000fc80003f85270 */
[----:B------:R-:W-:-:S13]  /*5110*/  ISETP.GT.AND P4, PT, R3, 0x88, P4 ;  /* 0x000000880300780c */ /* 0x000fda0002784270 */
[----:B0-----:R-:W-:Y:S05]  /*5120*/  @!P4 BRA `(.L_x_109) ;  /* 0x000000000004c947 */ /* 0x001fea0003800000 */
[----:B------:R0:W5:Y:S02]  /*5130*/  LDG.E.LTC128B R118, desc[UR44][R56.64+0x40] ;  /* 0x0000402c38767981 */ /* 0x000164000c1e1920 */
.L_x_109:
[----:B------:R-:W-:Y:S05]  /*5140*/  BSYNC B1 ;  /* 0x0000000000017941 */ /* 0x000fea0003800000 */
.L_x_108:
[----:B-----5:R-:W-:Y:S01]  /*5150*/  FMUL R5, R118, R89 ;  /* 0x0000005976057220 */ /* 0x020fe20000400000 */
[----:B------:R-:W-:Y:S01]  /*5160*/  @P4 IMAD.MOV.U32 R4, RZ, RZ, R6 ;  /* 0x000000ffff044224 */ /* 0x000fe200078e0006 */
[----:B------:R-:W-:Y:S02]  /*5170*/  BSSY B1, `(.L_x_110) ;  /* 0x0000007000017945 */ /* 0x000fe40003800000 */
[----:B------:R-:W-:Y:S01]  /*5180*/  FFMA R9, R34, R88, R5 ;  /* 0x0000005822097223 */ /* 0x000fe20000000005 */
[----:B------:R-:W-:-:S05]  /*5190*/  @P4 MOV R5, R7 ;  /* 0x0000000700054202 */ /* 0x000fca0000000f00 */
[----:B------:R0:W-:Y:S01]  /*51a0*/  @P4 STG.E desc[UR44][R4.64+0x40], R9 ;  /* 0x0000400904004986 */ /* 0x0001e2000c10192c */
[----:B------:R-:W-:-:S13]  /*51b0*/  ISETP.GT.AND P4, PT, R3, 0x88, P6 ;  /* 0x000000880300780c */ /* 0x000fda0003784270 */
[----:B0-----:R-:W-:Y:S05]  /*51c0*/  @!P4 BRA `(.L_x_111) ;  /* 0x000000000004c947 */ /* 0x001fea0003800000 */
[----:B------:R0:W5:Y:S02]  /*51d0*/  LDG.E.LTC128B R118, desc[UR44][R56.64+0x44] ;  /* 0x0000442c38767981 */ /* 0x000164000c1e1920 */
.L_x_111:
[----:B------:R-:W-:Y:S05]  /*51e0*/  BSYNC B1 ;  /* 0x0000000000017941 */ /* 0x000fea0003800000 */
.L_x_110:
        /* <DEDUP_REMOVED lines=10> */
.L_x_113:
[----:B------:R-:W-:Y:S05]  /*5290*/  BSYNC B1 ;  /* 0x0000000000017941 */ /* 0x000fea0003800000 */
.L_x_112:
        /* <DEDUP_REMOVED lines=10> */
.L_x_115:
[----:B------:R-:W-:Y:S05]  /*5340*/  BSYNC B1 ;  /* 0x0000000000017941 */ /* 0x000fea0003800000 */
.L_x_114:
        /* <DEDUP_REMOVED lines=10> */
.L_x_117:
[----:B------:R-:W-:Y:S05]  /*53f0*/  BSYNC B1 ;  /* 0x0000000000017941 */ /* 0x000fea0003800000 */
.L_x_116:
        /* <DEDUP_REMOVED lines=9> */
.L_x_119:
[----:B------:R-:W-:Y:S05]  /*5490*/  BSYNC B1 ;  /* 0x0000000000017941 */ /* 0x000fea0003800000 */
.L_x_118:
        /* <DEDUP_REMOVED lines=10> */
.L_x_121:
[----:B------:R-:W-:Y:S05]  /*5540*/  BSYNC B1 ;  /* 0x0000000000017941 */ /* 0x000fea0003800000 */
.L_x_120:
        /* <DEDUP_REMOVED lines=10> */
.L_x_123:
[----:B------:R-:W-:Y:S05]  /*55f0*/  BSYNC B1 ;  /* 0x0000000000017941 */ /* 0x000fea0003800000 */
.L_x_122:
        /* <DEDUP_REMOVED lines=10> */
.L_x_125:
[----:B------:R-:W-:Y:S05]  /*56a0*/  BSYNC B1 ;  /* 0x0000000000017941 */ /* 0x000fea0003800000 */
.L_x_124:
        /* <DEDUP_REMOVED lines=9> */
.L_x_127:
[----:B------:R-:W-:Y:S05]  /*5740*/  BSYNC B1 ;  /* 0x0000000000017941 */ /* 0x000fea0003800000 */
.L_x_126:
        /* <DEDUP_REMOVED lines=10> */
.L_x_129:
[----:B------:R-:W-:Y:S05]  /*57f0*/  BSYNC B1 ;  /* 0x0000000000017941 */ /* 0x000fea0003800000 */
.L_x_128:
[----:B-----5:R-:W-:Y:S01]  /*5800*/  FMUL R5, R118, R89 ;  /* 0x0000005976057220 */ /* 0x020fe20000400000 */
[----:B------:R-:W-:Y:S01]  /*5810*/  @P4 IMAD.MOV.U32 R4, RZ, RZ, R62 ;  /* 0x000000ffff044224 */ /* 0x000fe200078e003e */
[----:B------:R-:W-:Y:S02]  /*5820*/  BSSY B1, `(.L_x_130) ;  /* 0x0000007000017945 */ /* 0x000fe40003800000 */
[----:B------:R-:W-:Y:S01]  /*5830*/  FFMA R9, R44, R88, R5 ;  /* 0x000000582c097223 */ /* 0x000fe20000000005 */
[----:B------:R-:W-:-:S05]  /*5840*/  @P4 IMAD.MOV.U32 R5, RZ, RZ, R63 ;  /* 0x000000ffff054224 */ /* 0x000fca00078e003f */
[----:B------:R0:W-:Y:S01]  /*5850*/  @P4 STG.E desc[UR44][R4.64+0xa0], R9 ;  /* 0x0000a00904004986 */ /* 0x0001e2000c10192c */
[----:B------:R-:W-:-:S13]  /*5860*/  ISETP.GT.AND P4, PT, R3, 0x80, P5 ;  /* 0x000000800300780c */ /* 0x000fda0002f84270 */
[----:B0-----:R-:W-:Y:S05]  /*5870*/  @!P4 BRA `(.L_x_131) ;  /* 0x000000000004c947 */ /* 0x001fea0003800000 */
[----:B------:R0:W5:Y:S02]  /*5880*/  LDG.E.LTC128B R118, desc[UR44][R10.64+0xa4] ;  /* 0x0000a42c0a767981 */ /* 0x000164000c1e1920 */
.L_x_131:
[----:B------:R-:W-:Y:S05]  /*5890*/  BSYNC B1 ;  /* 0x0000000000017941 */ /* 0x000fea0003800000 */
.L_x_130:
        /* <DEDUP_REMOVED lines=9> */
.L_x_133:
[----:B------:R-:W-:Y:S05]  /*5930*/  BSYNC B1 ;  /* 0x0000000000017941 */ /* 0x000fea0003800000 */
.L_x_132:
[----:B-----5:R-:W-:Y:S01]  /*5940*/  FMUL R5, R118, R89 ;  /* 0x0000005976057220 */ /* 0x020fe20000400000 */
[----:B------:R-:W-:Y:S01]  /*5950*/  @P4 IMAD.MOV.U32 R4, RZ, RZ, R6 ;  /* 0x000000ffff044224 */ /* 0x000fe200078e0006 */
[----:B------:R-:W-:Y:S01]  /*5960*/  ISETP.GT.AND P5, PT, R3, 0x88, P5 ;  /* 0x000000880300780c */ /* 0x000fe20002fa4270 */
[----:B------:R-:W-:Y:S01]  /*5970*/  BSSY B1, `(.L_x_134) ;  /* 0x0000006000017945 */ /* 0x000fe20003800000 */
[----:B------:R-:W-:Y:S01]  /*5980*/  FFMA R9, R46, R88, R5 ;  /* 0x000000582e097223 */ /* 0x000fe20000000005 */
[----:B------:R-:W-:-:S05]  /*5990*/  @P4 MOV R5, R7 ;  /* 0x0000000700054202 */ /* 0x000fca0000000f00 */
[----:B------:R0:W-:Y:S05]  /*59a0*/  @P4 STG.E desc[UR44][R4.64+0xa0], R9 ;  /* 0x0000a00904004986 */ /* 0x0001ea000c10192c */
[----:B------:R-:W-:Y:S05]  /*59b0*/  @!P5 BRA `(.L_x_135) ;  /* 0x000000000004d947 */ /* 0x000fea0003800000 */
[----:B------:R0:W5:Y:S02]  /*59c0*/  LDG.E.LTC128B R118, desc[UR44][R56.64+0xa4] ;  /* 0x0000a42c38767981 */ /* 0x000164000c1e1920 */
.L_x_135:
[----:B------:R-:W-:Y:S05]  /*59d0*/  BSYNC B1 ;  /* 0x0000000000017941 */ /* 0x000fea0003800000 */
.L_x_134:
[----:B0----5:R-:W-:Y:S01]  /*59e0*/  FMUL R4, R118, R89 ;  /* 0x0000005976047220 */ /* 0x021fe20000400000 */
        /* <DEDUP_REMOVED lines=8> */
.L_x_137:
[----:B------:R-:W-:Y:S05]  /*5a70*/  BSYNC B1 ;  /* 0x0000000000017941 */ /* 0x000fea0003800000 */
.L_x_136:
        /* <DEDUP_REMOVED lines=9> */
.L_x_139:
[----:B------:R-:W-:Y:S05]  /*5b10*/  BSYNC B1 ;  /* 0x0000000000017941 */ /* 0x000fea0003800000 */
.L_x_138:
        /* <DEDUP_REMOVED lines=9> */
.L_x_141:
[----:B------:R-:W-:Y:S05]  /*5bb0*/  BSYNC B1 ;  /* 0x0000000000017941 */ /* 0x000fea0003800000 */
.L_x_140:
[----:B0----5:R-:W-:Y:S01]  /*5bc0*/  FMUL R5, R118, R89 ;  /* 0x0000005976057220 */ /* 0x021fe20000400000 */
        /* <DEDUP_REMOVED lines=8> */
.L_x_143:
[----:B------:R-:W-:Y:S05]  /*5c50*/  BSYNC B1 ;  /* 0x0000000000017941 */ /* 0x000fea0003800000 */
.L_x_142:
        /* <DEDUP_REMOVED lines=9> */
.L_x_145:
[----:B------:R-:W-:Y:S05]  /*5cf0*/  BSYNC B1 ;  /* 0x0000000000017941 */ /* 0x000fea0003800000 */
.L_x_144:
        /* <DEDUP_REMOVED lines=9> */
.L_x_147:
[----:B------:R-:W-:Y:S05]  /*5d90*/  BSYNC B1 ;  /* 0x0000000000017941 */ /* 0x000fea0003800000 */
.L_x_146:
[----:B0----5:R-:W-:Y:S01]  /*5da0*/  FMUL R4, R118, R89 ;  /* 0x0000005976047220 */ /* 0x021fe20000400000 */
[----:B------:R-:W-:Y:S01]  /*5db0*/  ISETP.GT.AND P1, PT, R3, 0x88, P1 ;  /* 0x000000880300780c */ /* 0x000fe20000f24270 */
[----:B------:R-:W-:Y:S02]  /*5dc0*/  BSSY B1, `(.L_x_148) ;  /* 0x0000005000017945 */ /* 0x000fe40003800000 */
[----:B------:R-:W-:-:S05]  /*5dd0*/  FFMA R53, R53, R88, R4 ;  /* 0x0000005835357223 */ /* 0x000fca0000000004 */
[----:B------:R0:W-:Y:S05]  /*5de0*/  @P2 STG.E desc[UR44][R62.64+0xe4], R53 ;  /* 0x0000e4353e002986 */ /* 0x0001ea000c10192c */
[----:B------:R-:W-:Y:S05]  /*5df0*/  @!P1 BRA `(.L_x_149) ;  /* 0x0000000000049947 */ /* 0x000fea0003800000 */
[----:B------:R0:W5:Y:S02]  /*5e00*/  LDG.E.LTC128B R118, desc[UR44][R56.64+0xe0] ;  /* 0x0000e02c38767981 */ /* 0x000164000c1e1920 */
.L_x_149:
[----:B------:R-:W-:Y:S05]  /*5e10*/  BSYNC B1 ;  /* 0x0000000000017941 */ /* 0x000fea0003800000 */
.L_x_148:
        /* <DEDUP_REMOVED lines=9> */
.L_x_151:
[----:B------:R-:W-:Y:S05]  /*5eb0*/  BSYNC B1 ;  /* 0x0000000000017941 */ /* 0x000fea0003800000 */
.L_x_150:
[----:B-----5:R-:W-:-:S04]  /*5ec0*/  FMUL R118, R118, R89 ;  /* 0x0000005976767220 */ /* 0x020fc80000400000 */
[----:B------:R-:W-:Y:S01]  /*5ed0*/  FFMA R55, R55, R88, R118 ;  /* 0x0000005837377223 */ /* 0x000fe20000000076 */
[----:B------:R-:W-:Y:S06]  /*5ee0*/  @!P0 BRA `(.L_x_152) ;  /* 0x00000010007c8947 */ /* 0x000fec0003800000 */
[----:B------:R0:W-:Y:S01]  /*5ef0*/  STG.E desc[UR44][R6.64+0xe4], R55 ;  /* 0x0000e43706007986 */ /* 0x0001e2000c10192c */
[----:B------:R-:W-:Y:S05]  /*5f00*/  BRA `(.L_x_152) ;  /* 0x0000001000747947 */ /* 0x000fea0003800000 */
.L_x_29:
[----:B------:R-:W-:Y:S01]  /*5f10*/  ULDC.64 UR4, c[0x0][0x5c0] ;  /* 0x0001700000047ab9 */ /* 0x000fe20000000a00 */
[----:B------:R-:W-:Y:S01]  /*5f20*/  ISETP.GT.AND P4, PT, R4, 0x1, PT ;  /* 0x000000010400780c */ /* 0x000fe20003f84270 */
[-C--:B------:R-:W-:Y:S01]  /*5f30*/  FMUL R5, R56, R88.reuse ;  /* 0x0000005838057220 */ /* 0x080fe20000400000 */
[----:B------:R-:W-:Y:S01]  /*5f40*/  LEA R8, P1, R12, UR4, 0x2 ;  /* 0x000000040c087c11 */ /* 0x000fe2000f8210ff */
[C---:B------:R-:W-:Y:S02]  /*5f50*/  IMAD.SHL.U32 R15, R90.reuse, 0x4, RZ ;  /* 0x000000045a0f7824 */ /* 0x040fe400078e00ff */
[-C--:B------:R-:W-:Y:S01]  /*5f60*/  FMUL R57, R57, R88.reuse ;  /* 0x0000005839397220 */ /* 0x080fe20000400000 */
[----:B------:R-:W-:Y:S01]  /*5f70*/  SHF.L.U64.HI R7, R90, 0x2, R93 ;  /* 0x000000025a077819 */ /* 0x000fe2000001025d */
[-C--:B------:R-:W-:Y:S01]  /*5f80*/  FMUL R59, R59, R88.reuse ;  /* 0x000000583b3b7220 */ /* 0x080fe20000400000 */
[----:B------:R-:W-:Y:S01]  /*5f90*/  LEA.HI.X R9, R12, UR5, R101, 0x2, P1 ;  /* 0x000000050c097c11 */ /* 0x000fe200088f1465 */
[-C--:B------:R-:W-:Y:S01]  /*5fa0*/  FMUL R13, R58, R88.reuse ;  /* 0x000000583a0d7220 */ /* 0x080fe20000400000 */
[----:B------:R-:W-:Y:S01]  /*5fb0*/  ISETP.GT.AND P1, PT, R3, RZ, P4 ;  /* 0x000000ff0300720c */ /* 0x000fe20002724270 */
[----:B------:R-:W-:Y:S01]  /*5fc0*/  FMUL R61, R61, R88 ;  /* 0x000000583d3d7220 */ /* 0x000fe20000400000 */
[----:B------:R-:W-:Y:S01]  /*5fd0*/  IADD3 R10, P2, R15, R8, RZ ;  /* 0x000000080f0a7210 */ /* 0x000fe20007f5e0ff */
[----:B------:R0:W-:Y:S01]  /*5fe0*/  @P0 STG.E desc[UR44][R8.64], R5 ;  /* 0x0000000508000986 */ /* 0x0001e2000c10192c */
[----:B------:R-:W-:Y:S01]  /*5ff0*/  ISETP.GT.AND P0, PT, R3, 0x8, P4 ;  /* 0x000000080300780c */ /* 0x000fe20002704270 */
[-C--:B------:R-:W-:Y:S01]  /*6000*/  FMUL R63, R63, R88.reuse ;  /* 0x000000583f3f7220 */ /* 0x080fe20000400000 */
[----:B------:R-:W-:Y:S01]  /*6010*/  SHF.L.U32 R101, R91, 0x2, RZ ;  /* 0x000000025b657819 */ /* 0x000fe200000006ff */
[----:B------:R-:W-:Y:S01]  /*6020*/  IMAD.X R11, R7, 0x1, R9, P2 ;  /* 0x00000001070b7824 */ /* 0x000fe200010e0609 */
[----:B------:R-:W-:Y:S01]  /*6030*/  SHF.L.U64.HI R19, R91, 0x2, R92 ;  /* 0x000000025b137819 */ /* 0x000fe2000001025c */
[-C--:B------:R-:W-:Y:S01]  /*6040*/  FMUL R65, R65, R88.reuse ;  /* 0x0000005841417220 */ /* 0x080fe20000400000 */
[C---:B------:R-:W-:Y:S01]  /*6050*/  ISETP.GT.AND P5, PT, R4.reuse, 0x8, PT ;  /* 0x000000080400780c */ /* 0x040fe20003fa4270 */
[----:B------:R-:W-:Y:S01]  /*6060*/  FMUL R67, R67, R88 ;  /* 0x0000005843437220 */ /* 0x000fe20000400000 */
[----:B------:R-:W-:Y:S01]  /*6070*/  ISETP.GT.AND P4, PT, R4, 0x9, PT ;  /* 0x000000090400780c */ /* 0x000fe20003f84270 */
[----:B------:R-:W-:Y:S01]  /*6080*/  @P1 STG.E desc[UR44][R8.64+0x4], R57 ;  /* 0x0000043908001986 */ /* 0x000fe2000c10192c */
[----:B------:R-:W-:Y:S01]  /*6090*/  IADD3 R6, P1, P2, R101, R8, R15 ;  /* 0x0000000865067210 */ /* 0x000fe20007a3e00f */
[-C--:B0-----:R-:W-:Y:S01]  /*60a0*/  FMUL R5, R60, R88.reuse ;  /* 0x000000583c057220 */ /* 0x081fe20000400000 */
[----:B------:R-:W-:Y:S01]  /*60b0*/  ISETP.GT.AND P3, PT, R3, 0x8, P6 ;  /* 0x000000080300780c */ /* 0x000fe20003764270 */
[----:B------:R-:W-:Y:S01]  /*60c0*/  @P0 STG.E desc[UR44][R10.64+0x4], R59 ;  /* 0x0000043b0a000986 */ /* 0x000fe2000c10192c */
[----:B------:R-:W-:Y:S01]  /*60d0*/  IADD3.X R7, R19, R9, R7, P1, P2 ;  /* 0x0000000913077210 */ /* 0x000fe20000fe4407 */
[-C--:B------:R-:W-:Y:S01]  /*60e0*/  FMUL R69, R69, R88.reuse ;  /* 0x0000005845457220 */ /* 0x080fe20000400000 */
[----:B------:R-:W-:Y:S01]  /*60f0*/  ISETP.GT.AND P1, PT, R3, RZ, P5 ;  /* 0x000000ff0300720c */ /* 0x000fe20002f24270 */
[-C--:B------:R-:W-:Y:S01]  /*6100*/  FMUL R71, R71, R88.reuse ;  /* 0x0000005847477220 */ /* 0x080fe20000400000 */
[----:B------:R-:W-:Y:S01]  /*6110*/  ISETP.GT.AND P0, PT, R3, RZ, P4 ;  /* 0x000000ff0300720c */ /* 0x000fe20002704270 */
[-C--:B------:R-:W-:Y:S01]  /*6120*/  FMUL R73, R73, R88.reuse ;  /* 0x0000005849497220 */ /* 0x080fe20000400000 */
[C---:B------:R-:W-:Y:S01]  /*6130*/  ISETP.GT.AND P2, PT, R4.reuse, 0x11, PT ;  /* 0x000000110400780c */ /* 0x040fe20003f44270 */
[-C--:B------:R-:W-:Y:S01]  /*6140*/  FMUL R75, R75, R88.reuse ;  /* 0x000000584b4b7220 */ /* 0x080fe20000400000 */
[-C--:B------:R-:W-:Y:S01]  /*6150*/  FMUL R77, R77, R88.reuse ;  /* 0x000000584d4d7220 */ /* 0x080fe20000400000 */
[-C--:B------:R-:W-:Y:S01]  /*6160*/  FMUL R79, R79, R88.reuse ;  /* 0x000000584f4f7220 */ /* 0x080fe20000400000 */
[-C--:B------:R-:W-:Y:S01]  /*6170*/  FMUL R81, R81, R88.reuse ;  /* 0x0000005851517220 */ /* 0x080fe20000400000 */
[----:B------:R0:W-:Y:S01]  /*6180*/  @P3 STG.E desc[UR44][R10.64], R13 ;  /* 0x0000000d0a003986 */ /* 0x0001e2000c10192c */
[C---:B------:R-:W-:Y:S01]  /*6190*/  ISETP.GT.AND P3, PT, R4.reuse, 0x10, PT ;  /* 0x000000100400780c */ /* 0x040fe20003f64270 */
[-C--:B------:R-:W-:Y:S01]  /*61a0*/  FMUL R83, R83, R88.reuse ;  /* 0x0000005853537220 */ /* 0x080fe20000400000 */
[-C--:B------:R-:W-:Y:S01]  /*61b0*/  FMUL R85, R85, R88.reuse ;  /* 0x0000005855557220 */ /* 0x080fe20000400000 */
[----:B------:R1:W-:Y:S01]  /*61c0*/  @P1 STG.E desc[UR44][R8.64+0x20], R5 ;  /* 0x0000200508001986 */ /* 0x0003e2000c10192c */
[----:B------:R-:W-:Y:S01]  /*61d0*/  ISETP.GT.AND P1, PT, R3, 0x8, P5 ;  /* 0x000000080300780c */ /* 0x000fe20002f24270 */
[-C--:B------:R-:W-:Y:S01]  /*61e0*/  FMUL R87, R87, R88.reuse ;  /* 0x0000005857577220 */ /* 0x080fe20000400000 */
[C---:B------:R-:W-:Y:S01]  /*61f0*/  ISETP.GT.AND P5, PT, R4.reuse, 0x28, PT ;  /* 0x000000280400780c */ /* 0x040fe20003fa4270 */
[----:B------:R-:W-:Y:S01]  /*6200*/  @P0 STG.E desc[UR44][R8.64+0x24], R61 ;  /* 0x0000243d08000986 */ /* 0x000fe2000c10192c */
[----:B------:R-:W-:Y:S01]  /*6210*/  ISETP.GT.AND P0, PT, R3, 0x8, P4 ;  /* 0x000000080300780c */ /* 0x000fe20002704270 */
[-C--:B------:R-:W-:Y:S01]  /*6220*/  FMUL R25, R25, R88.reuse ;  /* 0x0000005819197220 */ /* 0x080fe20000400000 */
[----:B------:R-:W-:Y:S01]  /*6230*/  ISETP.GT.AND P4, PT, R4, 0x30, PT ;  /* 0x000000300400780c */ /* 0x000fe20003f84270 */
[-C--:B0-----:R-:W-:Y:S01]  /*6240*/  FMUL R13, R62, R88.reuse ;  /* 0x000000583e0d7220 */ /* 0x081fe20000400000 */
[----:B------:R-:W-:Y:S01]  /*6250*/  P2R R57, PR, RZ, 0x20 ;  /* 0x00000020ff397803 */ /* 0x000fe20000000000 */
[-C--:B------:R-:W-:Y:S01]  /*6260*/  FMUL R27, R27, R88.reuse ;  /* 0x000000581b1b7220 */ /* 0x080fe20000400000 */
[-C--:B------:R-:W-:Y:S01]  /*6270*/  FMUL R29, R29, R88.reuse ;  /* 0x000000581d1d7220 */ /* 0x080fe20000400000 */
[-C--:B-1----:R-:W-:Y:S01]  /*6280*/  FMUL R5, R64, R88.reuse ;  /* 0x0000005840057220 */ /* 0x082fe20000400000 */
[-C--:B------:R-:W-:Y:S01]  /*6290*/  FMUL R31, R31, R88.reuse ;  /* 0x000000581f1f7220 */ /* 0x080fe20000400000 */
[----:B------:R0:W-:Y:S01]  /*62a0*/  @P1 STG.E desc[UR44][R10.64+0x20], R13 ;  /* 0x0000200d0a001986 */ /* 0x0001e2000c10192c */
[----:B------:R-:W-:Y:S01]  /*62b0*/  ISETP.GT.AND P1, PT, R4, 0x19, PT ;  /* 0x000000190400780c */ /* 0x000fe20003f24270 */
[-C--:B------:R-:W-:Y:S01]  /*62c0*/  FMUL R33, R33, R88.reuse ;  /* 0x0000005821217220 */ /* 0x080fe20000400000 */
[-C--:B------:R-:W-:Y:S01]  /*62d0*/  FMUL R35, R35, R88.reuse ;  /* 0x0000005823237220 */ /* 0x080fe20000400000 */
[----:B------:R-:W-:Y:S01]  /*62e0*/  @P0 STG.E desc[UR44][R10.64+0x24], R63 ;  /* 0x0000243f0a000986 */ /* 0x000fe2000c10192c */
[----:B------:R-:W-:Y:S01]  /*62f0*/  ISETP.GT.AND P0, PT, R3, RZ, P3 ;  /* 0x000000ff0300720c */ /* 0x000fe20001f04270 */
[-C--:B------:R-:W-:Y:S01]  /*6300*/  FMUL R37, R37, R88.reuse ;  /* 0x0000005825257220 */ /* 0x080fe20000400000 */
[-C--:B------:R-:W-:Y:S01]  /*6310*/  FMUL R39, R39, R88.reuse ;  /* 0x0000005827277220 */ /* 0x080fe20000400000 */
[-C--:B------:R-:W-:Y:S01]  /*6320*/  FMUL R41, R41, R88.reuse ;  /* 0x0000005829297220 */ /* 0x080fe20000400000 */
[-C--:B------:R-:W-:Y:S01]  /*6330*/  FMUL R43, R43, R88.reuse ;  /* 0x000000582b2b7220 */ /* 0x080fe20000400000 */
[-C--:B------:R-:W-:Y:S01]  /*6340*/  FMUL R45, R45, R88.reuse ;  /* 0x000000582d2d7220 */ /* 0x080fe20000400000 */
[-C--:B------:R-:W-:Y:S01]  /*6350*/  FMUL R47, R47, R88.reuse ;  /* 0x000000582f2f7220 */ /* 0x080fe20000400000 */
[-C--:B0-----:R-:W-:Y:S01]  /*6360*/  FMUL R13, R66, R88.reuse ;  /* 0x00000058420d7220 */ /* 0x081fe20000400000 */
[-C--:B------:R-:W-:Y:S01]  /*6370*/  FMUL R49, R49, R88.reuse ;  /* 0x0000005831317220 */ /* 0x080fe20000400000 */
[-C--:B------:R-:W-:Y:S01]  /*6380*/  FMUL R51, R51, R88.reuse ;  /* 0x0000005833337220 */ /* 0x080fe20000400000 */
[-C--:B------:R-:W-:Y:S01]  /*6390*/  FMUL R53, R53, R88.reuse ;  /* 0x0000005835357220 */ /* 0x080fe20000400000 */
[----:B------:R-:W-:-:S02]  /*63a0*/  FMUL R55, R55, R88 ;  /* 0x0000005837377220 */ /* 0x000fc40000400000 */
[----:B------:R0:W-:Y:S01]  /*63b0*/  @P0 STG.E desc[UR44][R8.64+0x40], R5 ;  /* 0x0000400508000986 */ /* 0x0001e2000c10192c */
[----:B------:R-:W-:Y:S01]  /*63c0*/  ISETP.GT.AND P0, PT, R3, RZ, P2 ;  /* 0x000000ff0300720c */ /* 0x000fe20001704270 */
[----:B0-----:R-:W-:-:S12]  /*63d0*/  FMUL R5, R68, R88 ;  /* 0x0000005844057220 */ /* 0x001fd80000400000 */
[----:B------:R-:W-:Y:S01]  /*63e0*/  @P0 STG.E desc[UR44][R8.64+0x44], R65 ;  /* 0x0000444108000986 */ /* 0x000fe2000c10192c */
[----:B------:R-:W-:Y:S02]  /*63f0*/  ISETP.GT.AND P0, PT, R3, 0x8, P3 ;  /* 0x000000080300780c */ /* 0x000fe40001f04270 */
[----:B------:R-:W-:-:S04]  /*6400*/  ISETP.GT.AND P3, PT, R4, 0x29, PT ;  /* 0x000000290400780c */ /* 0x000fc80003f64270 */
[----:B------:R-:W-:-:S07]  /*6410*/  P2R R56, PR, RZ, 0x8 ;  /* 0x00000008ff387803 */ /* 0x000fce0000000000 */
[----:B------:R0:W-:Y:S01]  /*6420*/  @P0 STG.E desc[UR44][R10.64+0x40], R13 ;  /* 0x0000400d0a000986 */ /* 0x0001e2000c10192c */
[----:B------:R-:W-:Y:S02]  /*6430*/  ISETP.GT.AND P0, PT, R3, 0x8, P2 ;  /* 0x000000080300780c */ /* 0x000fe40001704270 */
[----:B------:R-:W-:Y:S01]  /*6440*/  ISETP.GT.AND P2, PT, R4, 0x18, PT ;  /* 0x000000180400780c */ /* 0x000fe20003f44270 */
[----:B0-----:R-:W-:-:S10]  /*6450*/  FMUL R13, R70, R88 ;  /* 0x00000058460d7220 */ /* 0x001fd40000400000 */
[----:B------:R-:W-:Y:S01]  /*6460*/  @P0 STG.E desc[UR44][R10.64+0x44], R67 ;  /* 0x000044430a000986 */ /* 0x000fe2000c10192c */
[----:B------:R-:W-:-:S13]  /*6470*/  ISETP.GT.AND P0, PT, R3, RZ, P2 ;  /* 0x000000ff0300720c */ /* 0x000fda0001704270 */
[----:B------:R0:W-:Y:S01]  /*6480*/  @P0 STG.E desc[UR44][R8.64+0x60], R5 ;  /* 0x0000600508000986 */ /* 0x0001e2000c10192c */
[----:B------:R-:W-:Y:S01]  /*6490*/  ISETP.GT.AND P0, PT, R3, RZ, P1 ;  /* 0x000000ff0300720c */ /* 0x000fe20000f04270 */
[----:B0-----:R-:W-:-:S12]  /*64a0*/  FMUL R5, R72, R88 ;  /* 0x0000005848057220 */ /* 0x001fd80000400000 */
[----:B------:R-:W-:Y:S01]  /*64b0*/  @P0 STG.E desc[UR44][R8.64+0x64], R69 ;  /* 0x0000644508000986 */ /* 0x000fe2000c10192c */
[----:B------:R-:W-:Y:S02]  /*64c0*/  ISETP.GT.AND P0, PT, R3, 0x8, P2 ;  /* 0x000000080300780c */ /* 0x000fe40001704270 */
[----:B------:R-:W-:-:S11]  /*64d0*/  ISETP.GT.AND P2, PT, R4, 0x20, PT ;  /* 0x000000200400780c */ /* 0x000fd60003f44270 */
        /* <DEDUP_REMOVED lines=13> */
[----:B------:R-:W-:Y:S01]  /*65b0*/  ISETP.GT.AND P0, PT, R3, 0x8, P1 ;  /* 0x000000080300780c */ /* 0x000fe20000f04270 */
[----:B0-----:R-:W-:-:S12]  /*65c0*/  FMUL R13, R78, R88 ;  /* 0x000000584e0d7220 */ /* 0x001fd80000400000 */
[----:B------:R-:W-:Y:S01]  /*65d0*/  @P0 STG.E desc[UR44][R10.64+0x84], R75 ;  /* 0x0000844b0a000986 */ /* 0x000fe2000c10192c */
[----:B------:R-:W-:-:S13]  /*65e0*/  ISETP.GT.AND P0, PT, R3, RZ, P5 ;  /* 0x000000ff0300720c */ /* 0x000fda0002f04270 */
[----:B------:R0:W-:Y:S01]  /*65f0*/  @P0 STG.E desc[UR44][R8.64+0xa0], R5 ;  /* 0x0000a00508000986 */ /* 0x0001e2000c10192c */
[----:B------:R-:W-:Y:S01]  /*6600*/  ISETP.GT.AND P0, PT, R3, RZ, P3 ;  /* 0x000000ff0300720c */ /* 0x000fe20001f04270 */
[----:B0-----:R-:W-:-:S12]  /*6610*/  FMUL R5, R80, R88 ;  /* 0x0000005850057220 */ /* 0x001fd80000400000 */
[----:B------:R-:W-:Y:S01]  /*6620*/  @P0 STG.E desc[UR44][R8.64+0xa4], R77 ;  /* 0x0000a44d08000986 */ /* 0x000fe2000c10192c */
[----:B------:R-:W-:-:S13]  /*6630*/  ISETP.GT.AND P0, PT, R3, 0x8, P5 ;  /* 0x000000080300780c */ /* 0x000fda0002f04270 */
[----:B------:R0:W-:Y:S01]  /*6640*/  @P0 STG.E desc[UR44][R10.64+0xa0], R13 ;  /* 0x0000a00d0a000986 */ /* 0x0001e2000c10192c */
[C---:B------:R-:W-:Y:S02]  /*6650*/  ISETP.GT.AND P0, PT, R3.reuse, 0x8, P3 ;  /* 0x000000080300780c */ /* 0x040fe40001f04270 */
[----:B------:R-:W-:Y:S01]  /*6660*/  ISETP.GT.AND P3, PT, R3, 0x8, P2 ;  /* 0x000000080300780c */ /* 0x000fe20001764270 */
[----:B0-----:R-:W-:-:S10]  /*6670*/  FMUL R13, R82, R88 ;  /* 0x00000058520d7220 */ /* 0x001fd40000400000 */
[----:B------:R-:W-:Y:S01]  /*6680*/  @P0 STG.E desc[UR44][R10.64+0xa4], R79 ;  /* 0x0000a44f0a000986 */ /* 0x000fe2000c10192c */
[----:B------:R-:W-:-:S13]  /*6690*/  ISETP.GT.AND P0, PT, R3, RZ, P4 ;  /* 0x000000ff0300720c */ /* 0x000fda0002704270 */
[----:B------:R0:W-:Y:S01]  /*66a0*/  @P0 STG.E desc[UR44][R8.64+0xc0], R5 ;  /* 0x0000c00508000986 */ /* 0x0001e2000c10192c */
[----:B------:R-:W-:-:S04]  /*66b0*/  ISETP.GT.AND P0, PT, R4, 0x31, PT ;  /* 0x000000310400780c */ /* 0x000fc80003f04270 */
[----:B------:R-:W-:Y:S01]  /*66c0*/  ISETP.GT.AND P1, PT, R3, RZ, P0 ;  /* 0x000000ff0300720c */ /* 0x000fe20000724270 */
[----:B0-----:R-:W-:-:S12]  /*66d0*/  FMUL R5, R84, R88 ;  /* 0x0000005854057220 */ /* 0x001fd80000400000 */
[----:B------:R-:W-:Y:S01]  /*66e0*/  @P1 STG.E desc[UR44][R8.64+0xc4], R81 ;  /* 0x0000c45108001986 */ /* 0x000fe2000c10192c */
[----:B------:R-:W-:-:S13]  /*66f0*/  ISETP.GT.AND P1, PT, R3, 0x8, P4 ;  /* 0x000000080300780c */ /* 0x000fda0002724270 */
[----:B------:R0:W-:Y:S01]  /*6700*/  @P1 STG.E desc[UR44][R10.64+0xc0], R13 ;  /* 0x0000c00d0a001986 */ /* 0x0001e2000c10192c */
[----:B------:R-:W-:-:S13]  /*6710*/  ISETP.GT.AND P1, PT, R3, 0x8, P0 ;  /* 0x000000080300780c */ /* 0x000fda0000724270 */
[----:B------:R-:W-:Y:S01]  /*6720*/  @P1 STG.E desc[UR44][R10.64+0xc4], R83 ;  /* 0x0000c4530a001986 */ /* 0x000fe2000c10192c */
[----:B------:R-:W-:-:S05]  /*6730*/  IADD3 R14, P1, R101, R10, RZ ;  /* 0x0000000a650e7210 */ /* 0x000fca0007f3e0ff */
[----:B------:R-:W-:Y:S01]  /*6740*/  IMAD.X R15, R19, 0x1, R11, P1 ;  /* 0x00000001130f7824 */ /* 0x000fe200008e060b */
[----:B------:R-:W-:-:S13]  /*6750*/  ISETP.GT.AND P1, PT, R3, RZ, P2 ;  /* 0x000000ff0300720c */ /* 0x000fda0001724270 */
[----:B------:R1:W-:Y:S01]  /*6760*/  @P1 STG.E desc[UR44][R8.64+0xe0], R5 ;  /* 0x0000e00508001986 */ /* 0x0003e2000c10192c */
[----:B------:R-:W-:-:S05]  /*6770*/  IADD3 R20, P1, R101, R10, RZ ;  /* 0x0000000a65147210 */ /* 0x000fca0007f3e0ff */
[----:B------:R-:W-:Y:S01]  /*6780*/  IMAD.X R21, R19, 0x1, R11, P1 ;  /* 0x0000000113157824 */ /* 0x000fe200008e060b */
[----:B------:R-:W-:-:S05]  /*6790*/  IADD3 R12, P1, R101, R8, RZ ;  /* 0x00000008650c7210 */ /* 0x000fca0007f3e0ff */
[----:B0-----:R-:W-:Y:S01]  /*67a0*/  IMAD.X R13, R19, 0x1, R9, P1 ;  /* 0x00000001130d7824 */ /* 0x001fe200008e0609 */
[----:B------:R-:W-:Y:S01]  /*67b0*/  ISETP.GT.AND P1, PT, R4, 0x39, PT ;  /* 0x000000390400780c */ /* 0x000fe20003f24270 */
[-C--:B------:R-:W-:Y:S01]  /*67c0*/  FMUL R19, R86, R88.reuse ;  /* 0x0000005856137220 */ /* 0x080fe20000400000 */
[----:B-1----:R-:W-:Y:S02]  /*67d0*/  FMUL R5, R24, R88 ;  /* 0x0000005818057220 */ /* 0x002fe40000400000 */
[----:B------:R-:W-:-:S13]  /*67e0*/  ISETP.GT.AND P5, PT, R3, RZ, P1 ;  /* 0x000000ff0300720c */ /* 0x000fda0000fa4270 */
[----:B------:R-:W-:Y:S01]  /*67f0*/  @P5 STG.E desc[UR44][R8.64+0xe4], R85 ;  /* 0x0000e45508005986 */ /* 0x000fe2000c10192c */
[----:B------:R-:W-:-:S03]  /*6800*/  ISETP.GT.AND P5, PT, R4, 0x1, PT ;  /* 0x000000010400780c */ /* 0x000fc60003fa4270 */
[----:B------:R0:W-:Y:S01]  /*6810*/  @P3 STG.E desc[UR44][R10.64+0xe0], R19 ;  /* 0x0000e0130a003986 */ /* 0x0001e2000c10192c */
[C---:B------:R-:W-:Y:S02]  /*6820*/  ISETP.GT.AND P3, PT, R3.reuse, 0x8, P1 ;  /* 0x000000080300780c */ /* 0x040fe40000f64270 */
[----:B------:R-:W-:Y:S01]  /*6830*/  ISETP.GT.AND P5, PT, R3, 0x80, P5 ;  /* 0x000000800300780c */ /* 0x000fe20002fa4270 */
[----:B0-----:R-:W-:-:S10]  /*6840*/  FMUL R19, R26, R88 ;  /* 0x000000581a137220 */ /* 0x001fd40000400000 */
[----:B------:R0:W-:Y:S01]  /*6850*/  @P3 STG.E desc[UR44][R10.64+0xe4], R87 ;  /* 0x0000e4570a003986 */ /* 0x0001e2000c10192c */
[C---:B------:R-:W-:Y:S01]  /*6860*/  ISETP.GT.AND P3, PT, R3.reuse, 0x80, P6 ;  /* 0x000000800300780c */ /* 0x040fe20003764270 */
[----:B------:R-:W-:Y:S01]  /*6870*/  @P5 IMAD.MOV.U32 R8, RZ, RZ, R12 ;  /* 0x000000ffff085224 */ /* 0x000fe200078e000c */
[----:B------:R-:W-:Y:S01]  /*6880*/  ISETP.GT.AND P6, PT, R3, 0x88, P6 ;  /* 0x000000880300780c */ /* 0x000fe200037c4270 */
[----:B------:R-:W-:Y:S02]  /*6890*/  @P5 IMAD.MOV.U32 R9, RZ, RZ, R13 ;  /* 0x000000ffff095224 */ /* 0x000fe400078e000d */
[----:B0-----:R-:W-:-:S08]  /*68a0*/  FMUL R11, R30, R88 ;  /* 0x000000581e0b7220 */ /* 0x001fd00000400000 */
[----:B------:R0:W-:Y:S01]  /*68b0*/  @P3 STG.E desc[UR44][R12.64], R5 ;  /* 0x000000050c003986 */ /* 0x0001e2000c10192c */
[----:B------:R-:W-:-:S03]  /*68c0*/  ISETP.NE.AND P3, PT, R56, RZ, PT ;  /* 0x000000ff3800720c */ /* 0x000fc60003f65270 */
[----:B------:R-:W-:Y:S01]  /*68d0*/  @P5 STG.E desc[UR44][R8.64+0x4], R25 ;  /* 0x0000041908005986 */ /* 0x000fe2000c10192c */
[----:B------:R-:W-:-:S03]  /*68e0*/  ISETP.NE.AND P5, PT, R57, RZ, PT ;  /* 0x000000ff3900720c */ /* 0x000fc60003fa5270 */
[----:B------:R1:W-:Y:S01]  /*68f0*/  @P6 STG.E desc[UR44][R14.64], R19 ;  /* 0x000000130e006986 */ /* 0x0003e2000c10192c */
[----:B------:R-:W-:Y:S01]  /*6900*/  ISETP.GT.AND P6, PT, R4, 0x1, PT ;  /* 0x000000010400780c */ /* 0x000fe20003fc4270 */
[----:B0-----:R-:W-:-:S03]  /*6910*/  FMUL R5, R28, R88 ;  /* 0x000000581c057220 */ /* 0x001fc60000400000 */
[----:B------:R-:W-:Y:S01]  /*6920*/  ISETP.GT.AND P6, PT, R3, 0x88, P6 ;  /* 0x000000880300780c */ /* 0x000fe200037c4270 */
[----:B-1----:R-:W-:-:S12]  /*6930*/  FMUL R15, R44, R88 ;  /* 0x000000582c0f7220 */ /* 0x002fd80000400000 */
[----:B------:R-:W-:Y:S01]  /*6940*/  @P6 STG.E desc[UR44][R20.64+0x4], R27 ;  /* 0x0000041b14006986 */ /* 0x000fe2000c10192c */
[----:B------:R-:W-:-:S04]  /*6950*/  ISETP.GT.AND P6, PT, R4, 0x8, PT ;  /* 0x000000080400780c */ /* 0x000fc80003fc4270 */
[----:B------:R-:W-:-:S13]  /*6960*/  ISETP.GT.AND P6, PT, R3, 0x80, P6 ;  /* 0x000000800300780c */ /* 0x000fda00037c4270 */
[----:B------:R-:W-:Y:S01]  /*6970*/  @P6 IMAD.MOV.U32 R8, RZ, RZ, R12 ;  /* 0x000000ffff086224 */ /* 0x000fe200078e000c */
[----:B------:R-:W-:-:S05]  /*6980*/  @P6 MOV R9, R13 ;  /* 0x0000000d00096202 */ /* 0x000fca0000000f00 */
[----:B------:R0:W-:Y:S01]  /*6990*/  @P6 STG.E desc[UR44][R8.64+0x20], R5 ;  /* 0x0000200508006986 */ /* 0x0001e2000c10192c */
[----:B------:R-:W-:-:S04]  /*69a0*/  ISETP.GT.AND P6, PT, R4, 0x9, PT ;  /* 0x000000090400780c */ /* 0x000fc80003fc4270 */
[----:B------:R-:W-:Y:S01]  /*69b0*/  ISETP.GT.AND P6, PT, R3, 0x80, P6 ;  /* 0x000000800300780c */ /* 0x000fe200037c4270 */
[----:B0-----:R-:W-:-:S12]  /*69c0*/  FMUL R5, R32, R88 ;  /* 0x0000005820057220 */ /* 0x001fd80000400000 */
[----:B------:R-:W-:Y:S02]  /*69d0*/  @P6 IMAD.MOV.U32 R8, RZ, RZ, R12 ;  /* 0x000000ffff086224 */ /* 0x000fe400078e000c */
[----:B------:R-:W-:-:S05]  /*69e0*/  @P6 IMAD.MOV.U32 R9, RZ, RZ, R13 ;  /* 0x000000ffff096224 */ /* 0x000fca00078e000d */
[----:B------:R-:W-:Y:S01]  /*69f0*/  @P6 STG.E desc[UR44][R8.64+0x24], R29 ;  /* 0x0000241d08006986 */ /* 0x000fe2000c10192c */
[----:B------:R-:W-:-:S04]  /*6a00*/  ISETP.GT.AND P6, PT, R4, 0x8, PT ;  /* 0x000000080400780c */ /* 0x000fc80003fc4270 */
[----:B------:R-:W-:-:S13]  /*6a10*/  ISETP.GT.AND P6, PT, R3, 0x88, P6 ;  /* 0x000000880300780c */ /* 0x000fda00037c4270 */
[----:B------:R0:W-:Y:S01]  /*6a20*/  @P6 STG.E desc[UR44][R6.64+0x20], R11 ;  /* 0x0000200b06006986 */ /* 0x0001e2000c10192c */
[----:B------:R-:W-:-:S04]  /*6a30*/  ISETP.GT.AND P6, PT, R4, 0x9, PT ;  /* 0x000000090400780c */ /* 0x000fc80003fc4270 */
[----:B------:R-:W-:Y:S01]  /*6a40*/  ISETP.GT.AND P6, PT, R3, 0x88, P6 ;  /* 0x000000880300780c */ /* 0x000fe200037c4270 */
[----:B0-----:R-:W-:-:S12]  /*6a50*/  FMUL R11, R34, R88 ;  /* 0x00000058220b7220 */ /* 0x001fd80000400000 */
[----:B------:R-:W-:Y:S01]  /*6a60*/  @P6 STG.E desc[UR44][R6.64+0x24], R31 ;  /* 0x0000241f06006986 */ /* 0x000fe2000c10192c */
[----:B------:R-:W-:-:S04]  /*6a70*/  ISETP.GT.AND P6, PT, R4, 0x10, PT ;  /* 0x000000100400780c */ /* 0x000fc80003fc4270 */
[----:B------:R-:W-:-:S13]  /*6a80*/  ISETP.GT.AND P6, PT, R3, 0x80, P6 ;  /* 0x000000800300780c */ /* 0x000fda00037c4270 */
[----:B------:R-:W-:Y:S02]  /*6a90*/  @P6 IMAD.MOV.U32 R8, RZ, RZ, R12 ;  /* 0x000000ffff086224 */ /* 0x000fe400078e000c */
[----:B------:R-:W-:-:S05]  /*6aa0*/  @P6 IMAD.MOV.U32 R9, RZ, RZ, R13 ;  /* 0x000000ffff096224 */ /* 0x000fca00078e000d */
        /* <DEDUP_REMOVED lines=38> */
[----:B------:R-:W-:-:S13]  /*6d10*/  ISETP.GT.AND P6, PT, R3, 0x80, P6 ;  /* 0x000000800300780c */ /* 0x000fda00037c4270 */
[----:B0-----:R-:W-:Y:S02]  /*6d20*/  @P6 IMAD.MOV.U32 R8, RZ, RZ, R12 ;  /* 0x000000ffff086224 */ /* 0x001fe400078e000c */
[----:B------:R-:W-:-:S05]  /*6d30*/  @P6 IMAD.MOV.U32 R9, RZ, RZ, R13 ;  /* 0x000000ffff096224 */ /* 0x000fca00078e000d */
[----:B------:R0:W-:Y:S01]  /*6d40*/  @P6 STG.E desc[UR44][R8.64+0x84], R41 ;  /* 0x0000842908006986 */ /* 0x0001e2000c10192c */
[----:B------:R-:W-:-:S04]  /*6d50*/  ISETP.GT.AND P6, PT, R4, 0x20, PT ;  /* 0x000000200400780c */ /* 0x000fc80003fc4270 */
[----:B------:R-:W-:Y:S01]  /*6d60*/  ISETP.GT.AND P6, PT, R3, 0x88, P6 ;  /* 0x000000880300780c */ /* 0x000fe200037c4270 */
[----:B0-----:R-:W-:-:S12]  /*6d70*/  FMUL R9, R46, R88 ;  /* 0x000000582e097220 */ /* 0x001fd80000400000 */
[----:B------:R0:W-:Y:S01]  /*6d80*/  @P6 STG.E desc[UR44][R6.64+0x80], R11 ;  /* 0x0000800b06006986 */ /* 0x0001e2000c10192c */
[----:B------:R-:W-:-:S04]  /*6d90*/  ISETP.GT.AND P6, PT, R4, 0x21, PT ;  /* 0x000000210400780c */ /* 0x000fc80003fc4270 */
[----:B------:R-:W-:Y:S01]  /*6da0*/  ISETP.GT.AND P6, PT, R3, 0x88, P6 ;  /* 0x000000880300780c */ /* 0x000fe200037c4270 */
[----:B0-----:R-:W-:-:S12]  /*6db0*/  FMUL R11, R48, R88 ;  /* 0x00000058300b7220 */ /* 0x001fd80000400000 */
[----:B------:R-:W-:Y:S01]  /*6dc0*/  @P6 IMAD.MOV.U32 R4, RZ, RZ, R6 ;  /* 0x000000ffff046224 */ /* 0x000fe200078e0006 */
[----:B------:R-:W-:-:S05]  /*6dd0*/  @P6 MOV R5, R7 ;  /* 0x0000000700056202 */ /* 0x000fca0000000f00 */
[----:B------:R0:W-:Y:S01]  /*6de0*/  @P6 STG.E desc[UR44][R4.64+0x84], R43 ;  /* 0x0000842b04006986 */ /* 0x0001e2000c10192c */
[C---:B------:R-:W-:Y:S02]  /*6df0*/  ISETP.GT.AND P6, PT, R3.reuse, 0x80, P5 ;  /* 0x000000800300780c */ /* 0x040fe40002fc4270 */
[----:B------:R-:W-:-:S11]  /*6e00*/  ISETP.GT.AND P5, PT, R3, 0x88, P5 ;  /* 0x000000880300780c */ /* 0x000fd60002fa4270 */
[----:B0-----:R-:W-:Y:S02]  /*6e10*/  @P6 IMAD.MOV.U32 R4, RZ, RZ, R12 ;  /* 0x000000ffff046224 */ /* 0x001fe400078e000c */
[----:B------:R-:W-:-:S05]  /*6e20*/  @P6 IMAD.MOV.U32 R5, RZ, RZ, R13 ;  /* 0x000000ffff056224 */ /* 0x000fca00078e000d */
[----:B------:R0:W-:Y:S01]  /*6e30*/  @P6 STG.E desc[UR44][R4.64+0xa0], R15 ;  /* 0x0000a00f04006986 */ /* 0x0001e2000c10192c */
[C---:B------:R-:W-:Y:S02]  /*6e40*/  ISETP.GT.AND P6, PT, R3.reuse, 0x80, P3 ;  /* 0x000000800300780c */ /* 0x040fe40001fc4270 */
[----:B------:R-:W-:-:S11]  /*6e50*/  ISETP.GT.AND P3, PT, R3, 0x88, P3 ;  /* 0x000000880300780c */ /* 0x000fd60001f64270 */
[----:B0-----:R-:W-:Y:S02]  /*6e60*/  @P6 IMAD.MOV.U32 R4, RZ, RZ, R12 ;  /* 0x000000ffff046224 */ /* 0x001fe400078e000c */
[----:B------:R-:W-:-:S05]  /*6e70*/  @P6 IMAD.MOV.U32 R5, RZ, RZ, R13 ;  /* 0x000000ffff056224 */ /* 0x000fca00078e000d */
[----:B------:R0:W-:Y:S02]  /*6e80*/  @P6 STG.E desc[UR44][R4.64+0xa4], R45 ;  /* 0x0000a42d04006986 */ /* 0x0001e4000c10192c */
[----:B0-----:R-:W-:Y:S02]  /*6e90*/  @P5 IMAD.MOV.U32 R4, RZ, RZ, R6 ;  /* 0x000000ffff045224 */ /* 0x001fe400078e0006 */
[----:B------:R-:W-:-:S05]  /*6ea0*/  @P5 IMAD.MOV.U32 R5, RZ, RZ, R7 ;  /* 0x000000ffff055224 */ /* 0x000fca00078e0007 */
[----:B------:R0:W-:Y:S01]  /*6eb0*/  @P5 STG.E desc[UR44][R4.64+0xa0], R9 ;  /* 0x0000a00904005986 */ /* 0x0001e2000c10192c */
[C---:B------:R-:W-:Y:S02]  /*6ec0*/  ISETP.GT.AND P5, PT, R3.reuse, 0x80, P4 ;  /* 0x000000800300780c */ /* 0x040fe400027a4270 */
[----:B------:R-:W-:Y:S01]  /*6ed0*/  ISETP.GT.AND P4, PT, R3, 0x88, P4 ;  /* 0x000000880300780c */ /* 0x000fe20002784270 */
[----:B0-----:R-:W-:Y:S01]  /*6ee0*/  @P3 IMAD.MOV.U32 R4, RZ, RZ, R6 ;  /* 0x000000ffff043224 */ /* 0x001fe200078e0006 */
[----:B------:R-:W-:Y:S01]  /*6ef0*/  @P3 MOV R5, R7 ;  /* 0x0000000700053202 */ /* 0x000fe20000000f00 */
[----:B------:R-:W-:-:S04]  /*6f00*/  FMUL R9, R52, R88 ;  /* 0x0000005834097220 */ /* 0x000fc80000400000 */
[----:B------:R0:W-:Y:S01]  /*6f10*/  @P3 STG.E desc[UR44][R4.64+0xa4], R47 ;  /* 0x0000a42f04003986 */ /* 0x0001e2000c10192c */
[C---:B------:R-:W-:Y:S02]  /*6f20*/  ISETP.GT.AND P3, PT, R3.reuse, 0x80, P0 ;  /* 0x000000800300780c */ /* 0x040fe40000764270 */
[----:B------:R-:W-:Y:S01]  /*6f30*/  ISETP.GT.AND P0, PT, R3, 0x88, P0 ;  /* 0x000000880300780c */ /* 0x000fe20000704270 */
[----:B0-----:R-:W-:Y:S02]  /*6f40*/  @P5 IMAD.MOV.U32 R4, RZ, RZ, R12 ;  /* 0x000000ffff045224 */ /* 0x001fe400078e000c */
[----:B------:R-:W-:-:S05]  /*6f50*/  @P5 IMAD.MOV.U32 R5, RZ, RZ, R13 ;  /* 0x000000ffff055224 */ /* 0x000fca00078e000d */
[----:B------:R0:W-:Y:S01]  /*6f60*/  @P5 STG.E desc[UR44][R4.64+0xc0], R11 ;  /* 0x0000c00b04005986 */ /* 0x0001e2000c10192c */
[C---:B------:R-:W-:Y:S02]  /*6f70*/  ISETP.GT.AND P5, PT, R3.reuse, 0x80, P2 ;  /* 0x000000800300780c */ /* 0x040fe400017a4270 */
[----:B------:R-:W-:Y:S01]  /*6f80*/  ISETP.GT.AND P2, PT, R3, 0x88, P2 ;  /* 0x000000880300780c */ /* 0x000fe20001744270 */
[----:B0-----:R-:W-:Y:S02]  /*6f90*/  @P3 IMAD.MOV.U32 R4, RZ, RZ, R12 ;  /* 0x000000ffff043224 */ /* 0x001fe400078e000c */
[----:B------:R-:W-:Y:S01]  /*6fa0*/  FMUL R11, R54, R88 ;  /* 0x00000058360b7220 */ /* 0x000fe20000400000 */
[----:B------:R-:W-:-:S05]  /*6fb0*/  @P3 IMAD.MOV.U32 R5, RZ, RZ, R13 ;  /* 0x000000ffff053224 */ /* 0x000fca00078e000d */
[----:B------:R0:W-:Y:S01]  /*6fc0*/  @P3 STG.E desc[UR44][R4.64+0xc4], R49 ;  /* 0x0000c43104003986 */ /* 0x0001e2000c10192c */
[C---:B------:R-:W-:Y:S02]  /*6fd0*/  ISETP.GT.AND P3, PT, R3.reuse, 0x80, P1 ;  /* 0x000000800300780c */ /* 0x040fe40000f64270 */
[----:B------:R-:W-:Y:S01]  /*6fe0*/  ISETP.GT.AND P1, PT, R3, 0x88, P1 ;  /* 0x000000880300780c */ /* 0x000fe20000f24270 */
[----:B------:R-:W-:Y:S01]  /*6ff0*/  FMUL R3, R50, R88 ;  /* 0x0000005832037220 */ /* 0x000fe20000400000 */
[----:B0-----:R-:W-:Y:S02]  /*7000*/  @P4 IMAD.MOV.U32 R4, RZ, RZ, R6 ;  /* 0x000000ffff044224 */ /* 0x001fe400078e0006 */
[----:B------:R-:W-:-:S05]  /*7010*/  @P4 IMAD.MOV.U32 R5, RZ, RZ, R7 ;  /* 0x000000ffff054224 */ /* 0x000fca00078e0007 */
[----:B------:R0:W-:Y:S02]  /*7020*/  @P4 STG.E desc[UR44][R4.64+0xc0], R3 ;  /* 0x0000c00304004986 */ /* 0x0001e4000c10192c */
[----:B0-----:R-:W-:Y:S01]  /*7030*/  @P0 IMAD.MOV.U32 R4, RZ, RZ, R6 ;  /* 0x000000ffff040224 */ /* 0x001fe200078e0006 */
[----:B------:R-:W-:-:S05]  /*7040*/  @P0 MOV R5, R7 ;  /* 0x0000000700050202 */ /* 0x000fca0000000f00 */
[----:B------:R0:W-:Y:S02]  /*7050*/  @P0 STG.E desc[UR44][R4.64+0xc4], R51 ;  /* 0x0000c43304000986 */ /* 0x0001e4000c10192c */
[----:B0-----:R-:W-:Y:S02]  /*7060*/  @P5 IMAD.MOV.U32 R4, RZ, RZ, R12 ;  /* 0x000000ffff045224 */ /* 0x001fe400078e000c */
[----:B------:R-:W-:-:S05]  /*7070*/  @P5 IMAD.MOV.U32 R5, RZ, RZ, R13 ;  /* 0x000000ffff055224 */ /* 0x000fca00078e000d */
[----:B------:R0:W-:Y:S04]  /*7080*/  @P5 STG.E desc[UR44][R4.64+0xe0], R9 ;  /* 0x0000e00904005986 */ /* 0x0001e8000c10192c */
[----:B------:R1:W-:Y:S01]  /*7090*/  @P3 STG.E desc[UR44][R12.64+0xe4], R53 ;  /* 0x0000e4350c003986 */ /* 0x0003e2000c10192c */
[----:B0-----:R-:W-:Y:S02]  /*70a0*/  @P2 IMAD.MOV.U32 R4, RZ, RZ, R6 ;  /* 0x000000ffff042224 */ /* 0x001fe400078e0006 */
[----:B------:R-:W-:-:S05]  /*70b0*/  @P2 IMAD.MOV.U32 R5, RZ, RZ, R7 ;  /* 0x000000ffff052224 */ /* 0x000fca00078e0007 */
[----:B------:R1:W-:Y:S04]  /*70c0*/  @P2 STG.E desc[UR44][R4.64+0xe0], R11 ;  /* 0x0000e00b04002986 */ /* 0x0003e8000c10192c */
[----:B------:R1:W-:Y:S02]  /*70d0*/  @P1 STG.E desc[UR44][R6.64+0xe4], R55 ;  /* 0x0000e43706001986 */ /* 0x0003e4000c10192c */
.L_x_152:
[----:B------:R-:W-:Y:S05]  /*70e0*/  BSYNC B0 ;  /* 0x0000000000007941 */ /* 0x000fea0003800000 */
.L_x_28:
[----:B------:R-:W-:Y:S01]  /*70f0*/  IADD3 R16, P0, R16, UR38, RZ ;  /* 0x0000002610107c10 */ /* 0x000fe2000ff1e0ff */
[----:B------:R-:W-:Y:S01]  /*7100*/  ULDC.64 UR4, c[0x0][0x650] ;  /* 0x0001940000047ab9 */ /* 0x000fe20000000a00 */
[----:B------:R-:W-:Y:S01]  /*7110*/  PRMT R3, RZ, 0x7610, R3 ;  /* 0x00007610ff037816 */ /* 0x000fe20000000003 */
[----:B------:R-:W-:Y:S01]  /*7120*/  IMAD.MOV.U32 R101, RZ, RZ, -0x1 ;  /* 0xffffffffff657424 */ /* 0x000fe200078e00ff */
[----:B------:R-:W-:Y:S01]  /*7130*/  IADD3.X R17, R17, UR37, RZ, P0, !PT ;  /* 0x0000002511117c10 */ /* 0x000fe200087fe4ff */
[----:B------:R-:W-:Y:S01]  /*7140*/  IMAD.MOV.U32 R19, RZ, RZ, -0x1 ;  /* 0xffffffffff137424 */ /* 0x000fe200078e00ff */
[----:B------:R-:W-:-:S04]  /*7150*/  ISETP.GE.U32.AND P0, PT, R16, UR4, PT ;  /* 0x0000000410007c0c */ /* 0x000fc8000bf06070 */
[----:B------:R-:W-:-:S13]  /*7160*/  ISETP.GE.U32.AND.EX P0, PT, R17, UR5, PT, P0 ;  /* 0x0000000511007c0c */ /* 0x000fda000bf06100 */
[----:B------:R-:W-:Y:S05]  /*7170*/  @P0 BRA `(.L_x_153) ;  /* 0x00000004004c0947 */ /* 0x000fea0003800000 */
[----:B-1--4-:R-:W1:Y:S01]  /*7180*/  LDC.64 R10, c[0x0][0x628] ;  /* 0x00018a00ff0a7b82 */ /* 0x012e620000000a00 */
[----:B------:R-:W4:Y:S01]  /*7190*/  S2R R12, SR_CTAID.X ;  /* 0x00000000000c7919 */ /* 0x000f220000002500 */
[----:B------:R-:W-:Y:S01]  /*71a0*/  IMAD.MOV.U32 R8, RZ, RZ, R16 ;  /* 0x000000ffff087224 */ /* 0x000fe200078e0010 */
[----:B0-----:R-:W-:Y:S01]  /*71b0*/  MOV R9, R17 ;  /* 0x0000001100097202 */ /* 0x001fe20000000f00 */
[----:B------:R-:W0:Y:S04]  /*71c0*/  S2R R20, SR_CTAID.Y ;  /* 0x0000000000147919 */ /* 0x000e280000002600 */
[----:B------:R-:W0:Y:S08]  /*71d0*/  LDC R0, c[0x0][0x630] ;  /* 0x00018c00ff007b82 */ /* 0x000e300000000800 */
[----:B------:R-:W0:Y:S01]  /*71e0*/  LDC.64 R14, c[0x0][0x620] ;  /* 0x00018800ff0e7b82 */ /* 0x000e220000000a00 */
[----:B-1----:R-:W-:-:S04]  /*71f0*/  ISETP.NE.U32.AND P0, PT, R10, RZ, PT ;  /* 0x000000ff0a00720c */ /* 0x002fc80003f05070 */
[----:B------:R-:W-:-:S13]  /*7200*/  ISETP.NE.AND.EX P0, PT, R11, RZ, PT, P0 ;  /* 0x000000ff0b00720c */ /* 0x000fda0003f05300 */
[----:B0---4-:R-:W-:Y:S05]  /*7210*/  @!P0 BRA `(.L_x_154) ;  /* 0x0000000000288947 */ /* 0x011fea0003800000 */
[----:B------:R-:W0:Y:S02]  /*7220*/  LDC R3, c[0x0][0x634] ;  /* 0x00018d00ff037b82 */ /* 0x000e240000000800 */
[----:B0-----:R-:W-:-:S05]  /*7230*/  IADD3 R3, P0, R16, R3, RZ ;  /* 0x0000000310037210 */ /* 0x001fca0007f1e0ff */
[----:B------:R-:W-:-:S04]  /*7240*/  IMAD.X R13, RZ, RZ, R17, P0 ;  /* 0x000000ffff0d7224 */ /* 0x000fc800000e0611 */
[----:B------:R-:W-:-:S04]  /*7250*/  IMAD.WIDE.U32 R4, R13, R10, RZ ;  /* 0x0000000a0d047225 */ /* 0x000fc800078e00ff */
[----:B------:R-:W-:-:S04]  /*7260*/  IMAD.WIDE.U32 R6, P0, R3, R11, R4 ;  /* 0x0000000b03067225 */ /* 0x000fc80007800004 */
[----:B------:R-:W-:-:S04]  /*7270*/  IMAD.WIDE.U32 R4, R3, R10, RZ ;  /* 0x0000000a03047225 */ /* 0x000fc800078e00ff */
[----:B------:R-:W-:Y:S01]  /*7280*/  IMAD.X R9, RZ, RZ, RZ, P0 ;  /* 0x000000ffff097224 */ /* 0x000fe200000e06ff */
[----:B------:R-:W-:Y:S01]  /*7290*/  IADD3 RZ, P0, R5, R6, RZ ;  /* 0x0000000605ff7210 */ /* 0x000fe20007f1e0ff */
[----:B------:R-:W-:-:S04]  /*72a0*/  IMAD.MOV.U32 R8, RZ, RZ, R7 ;  /* 0x000000ffff087224 */ /* 0x000fc800078e0007 */
[----:B------:R-:W-:-:S08]  /*72b0*/  IMAD.WIDE.U32.X R8, R13, R11, R8, P0 ;  /* 0x0000000b0d087225 */ /* 0x000fd000000e0408 */
.L_x_154:
[-CC-:B------:R-:W-:Y:S01]  /*72c0*/  SHF.R.U64 R19, R8, R0.reuse, R9.reuse ;  /* 0x0000000008137219 */ /* 0x180fe20000001209 */
[----:B------:R-:W0:Y:S01]  /*72d0*/  LDC.64 R26, c[0x0][0x640] ;  /* 0x00019000ff1a7b82 */ /* 0x000e220000000a00 */
[----:B------:R-:W-:Y:S01]  /*72e0*/  SHF.R.U32.HI R0, RZ, R0, R9 ;  /* 0x00000000ff007219 */ /* 0x000fe20000011609 */
[----:B------:R-:W-:Y:S01]  /*72f0*/  ULDC UR4, c[0x0][0x150] ;  /* 0x0000540000047ab9 */ /* 0x000fe20000000800 */
[----:B------:R-:W-:Y:S02]  /*7300*/  IADD3 R3, P0, RZ, -R19, RZ ;  /* 0x80000013ff037210 */ /* 0x000fe40007f1e0ff */
[----:B------:R-:W-:-:S03]  /*7310*/  I2FP.F32.U32 R7, R12 ;  /* 0x0000000c00077245 */ /* 0x000fc60000201000 */
[----:B------:R-:W1:Y:S01]  /*7320*/  LDC R6, c[0x0][0x618] ;  /* 0x00018600ff067b82 */ /* 0x000e620000000800 */
[----:B------:R-:W-:Y:S02]  /*7330*/  IMAD.X R5, RZ, RZ, ~R0, P0 ;  /* 0x000000ffff057224 */ /* 0x000fe400000e0e00 */
[----:B------:R-:W-:Y:S01]  /*7340*/  FMUL R7, R7, UR4 ;  /* 0x0000000407077c20 */ /* 0x000fe20008400000 */
[----:B------:R-:W-:Y:S01]  /*7350*/  ULDC UR4, c[0x0][0x154] ;  /* 0x0000550000047ab9 */ /* 0x000fe20000000800 */
[-C--:B------:R-:W-:Y:S02]  /*7360*/  IMAD R0, R5, R14.reuse, RZ ;  /* 0x0000000e05007224 */ /* 0x080fe400078e02ff */
[C---:B------:R-:W-:Y:S01]  /*7370*/  IMAD.WIDE.U32 R4, R3.reuse, R14, R16 ;  /* 0x0000000e03047225 */ /* 0x040fe200078e0010 */
[----:B------:R-:W4:Y:S01]  /*7380*/  LDC R11, c[0x0][0x608] ;  /* 0x00018200ff0b7b82 */ /* 0x000f220000000800 */
[----:B------:R-:W2:Y:S02]  /*7390*/  F2I.U32.TRUNC.NTZ R7, R7 ;  /* 0x0000000700077305 */ /* 0x000ea4000020f000 */
[----:B------:R-:W-:-:S04]  /*73a0*/  IMAD R3, R3, R15, R0 ;  /* 0x0000000f03037224 */ /* 0x000fc800078e0200 */
[----:B------:R-:W-:Y:S01]  /*73b0*/  IMAD.IADD R3, R5, 0x1, R3 ;  /* 0x0000000105037824 */ /* 0x000fe200078e0203 */
[----:B------:R-:W3:Y:S01]  /*73c0*/  LDC R8, c[0x0][0x658] ;  /* 0x00019600ff087b82 */ /* 0x000ee20000000800 */
[----:B------:R-:W-:Y:S02]  /*73d0*/  I2FP.F32.U32 R5, R20 ;  /* 0x0000001400057245 */ /* 0x000fe40000201000 */
[----:B0-----:R-:W-:-:S04]  /*73e0*/  ISETP.NE.U32.AND P0, PT, R26, RZ, PT ;  /* 0x000000ff1a00720c */ /* 0x001fc80003f05070 */
[----:B------:R-:W-:Y:S01]  /*73f0*/  ISETP.NE.AND.EX P0, PT, R27, RZ, PT, P0 ;  /* 0x000000ff1b00720c */ /* 0x000fe20003f05300 */
[----:B------:R-:W0:Y:S01]  /*7400*/  LDC R9, c[0x0][0x144] ;  /* 0x00005100ff097b82 */ /* 0x000e220000000800 */
[-C--:B-1----:R-:W-:Y:S01]  /*7410*/  SHF.R.U64 R13, R4, R6.reuse, R3 ;  /* 0x00000006040d7219 */ /* 0x082fe20000001203 */
[----:B--2---:R-:W-:Y:S01]  /*7420*/  IMAD.MOV R7, RZ, RZ, -R7 ;  /* 0x000000ffff077224 */ /* 0x004fe200078e0a07 */
[----:B------:R-:W-:Y:S01]  /*7430*/  SHF.R.U32.HI R0, RZ, R6, R3 ;  /* 0x00000006ff007219 */ /* 0x000fe20000011603 */
[----:B------:R-:W-:-:S04]  /*7440*/  FMUL R6, R5, UR4 ;  /* 0x0000000405067c20 */ /* 0x000fc80008400000 */
[----:B------:R-:W1:Y:S01]  /*7450*/  LDC R21, c[0x0][0x148] ;  /* 0x00005200ff157b82 */ /* 0x000e620000000800 */
[----:B------:R2:W0:Y:S01]  /*7460*/  F2I.U32.TRUNC.NTZ R14, R6 ;  /* 0x00000006000e7305 */ /* 0x000422000020f000 */
[-CC-:B----4-:R-:W-:Y:S02]  /*7470*/  SHF.R.U64 R10, R13, R11.reuse, R0.reuse ;  /* 0x0000000b0d0a7219 */ /* 0x190fe40000001200 */
[----:B------:R-:W-:-:S04]  /*7480*/  SHF.R.U32.HI R3, RZ, R11, R0 ;  /* 0x0000000bff037219 */ /* 0x000fc80000011600 */
[----:B------:R-:W4:Y:S01]  /*7490*/  LDC R24, c[0x0][0x648] ;  /* 0x00019200ff187b82 */ /* 0x000f220000000800 */
[-CC-:B---3--:R-:W-:Y:S02]  /*74a0*/  SHF.R.U64 R15, R10, R8.reuse, R3.reuse ;  /* 0x000000080a0f7219 */ /* 0x188fe40000001203 */
[----:B------:R-:W-:Y:S02]  /*74b0*/  SHF.R.U32.HI R5, RZ, R8, R3 ;  /* 0x00000008ff057219 */ /* 0x000fe40000011603 */
[----:B------:R-:W-:-:S03]  /*74c0*/  MOV R4, R15 ;  /* 0x0000000f00047202 */ /* 0x000fc60000000f00 */
[----:B------:R-:W3:Y:S01]  /*74d0*/  LDC R28, c[0x0][0x638] ;  /* 0x00018e00ff1c7b82 */ /* 0x000ee20000000800 */
[----:B0-----:R-:W-:-:S07]  /*74e0*/  IMAD R25, R9, R7, R12 ;  /* 0x0000000709197224 */ /* 0x001fce00078e020c */
[----:B------:R-:W0:Y:S08]  /*74f0*/  LDC R29, c[0x0][0x610] ;  /* 0x00018400ff1d7b82 */ /* 0x000e300000000800 */
[----:B------:R-:W0:Y:S01]  /*7500*/  LDC R30, c[0x0][0x600] ;  /* 0x00018000ff1e7b82 */ /* 0x000e220000000800 */
[----:B-12---:R-:W-:Y:S05]  /*7510*/  @!P0 BRA `(.L_x_155) ;  /* 0x0000000000288947 */ /* 0x006fea0003800000 */
[----:B------:R-:W1:Y:S02]  /*7520*/  LDC R0, c[0x0][0x64c] ;  /* 0x00019300ff007b82 */ /* 0x000e640000000800 */
[----:B-1----:R-:W-:-:S05]  /*7530*/  IADD3 R3, P0, R15, R0, RZ ;  /* 0x000000000f037210 */ /* 0x002fca0007f1e0ff */
        /* <DEDUP_REMOVED lines=8> */
.L_x_155:
[----:B------:R-:W-:Y:S01]  /*75c0*/  ISETP.NE.AND P0, PT, R2, 0x1, PT ;  /* 0x000000010200780c */ /* 0x000fe20003f05270 */
[----:B------:R-:W-:Y:S01]  /*75d0*/  IMAD.MOV R14, RZ, RZ, -R14 ;  /* 0x000000ffff0e7224 */ /* 0x000fe200078e0a0e */
[----:B----4-:R-:W-:Y:S02]  /*75e0*/  SHF.R.U64 R0, R4, R24, R5 ;  /* 0x0000001804007219 */ /* 0x010fe40000001205 */
[----:B------:R-:W-:Y:S02]  /*75f0*/  LOP3.LUT R3, R10, R99, RZ, 0xc0, !PT ;  /* 0x000000630a037212 */ /* 0x000fe400078ec0ff */
[----:B------:R-:W-:Y:S01]  /*7600*/  LOP3.LUT R6, R13, R98, RZ, 0xc0, !PT ;  /* 0x000000620d067212 */ /* 0x000fe200078ec0ff */
[----:B------:R-:W-:Y:S02]  /*7610*/  IMAD.MOV R4, RZ, RZ, -R0 ;  /* 0x000000ffff047224 */ /* 0x000fe400078e0a00 */
[----:B------:R-:W-:Y:S02]  /*7620*/  IMAD R0, R94, R0, R3 ;  /* 0x000000005e007224 */ /* 0x000fe400078e0203 */
[----:B---3--:R-:W-:-:S02]  /*7630*/  IMAD R3, R4, R28, R15 ;  /* 0x0000001c04037224 */ /* 0x008fc400078e020f */
[----:B------:R-:W-:Y:S02]  /*7640*/  @P0 IMAD R25, R21, R14, R20 ;  /* 0x0000000e15190224 */ /* 0x000fe400078e0214 */
[----:B0-----:R-:W-:Y:S02]  /*7650*/  IMAD R5, R3, R30, R6 ;  /* 0x0000001e03057224 */ /* 0x001fe400078e0206 */
[----:B------:R-:W-:Y:S02]  /*7660*/  IMAD R0, R0, R29, R25 ;  /* 0x0000001d00007224 */ /* 0x000fe400078e0219 */
[----:B------:R-:W-:-:S03]  /*7670*/  IMAD.MOV.U32 R4, RZ, RZ, 0x1 ;  /* 0x00000001ff047424 */ /* 0x000fc600078e00ff */
[----:B------:R-:W-:Y:S02]  /*7680*/  SEL R101, R5, R0, !P0 ;  /* 0x0000000005657207 */ /* 0x000fe40004000000 */
[----:B------:R-:W-:Y:S02]  /*7690*/  PRMT R3, R4, 0x7610, R3 ;  /* 0x0000761004037816 */ /* 0x000fe40000000003 */
[----:B------:R-:W-:-:S07]  /*76a0*/  SEL R0, R0, R5, !P0 ;  /* 0x0000000500007207 */ /* 0x000fce0004000000 */
.L_x_153:
[----:B------:R-:W-:Y:S01]  /*76b0*/  UIADD3 UR40, UR41, UR40, URZ ;  /* 0x0000002829287290 */ /* 0x000fe2000fffe03f */
[----:B------:R-:W-:Y:S02]  /*76c0*/  LOP3.LUT P0, RZ, R3, 0xff, RZ, 0xc0, !PT ;  /* 0x000000ff03ff7812 */ /* 0x000fe4000780c0ff */
[----:B------:R-:W-:Y:S01]  /*76d0*/  MOV R113, R0 ;  /* 0x0000000000717202 */ /* 0x000fe20000000f00 */
[----:B------:R-:W-:Y:S02]  /*76e0*/  USHF.R.U32.HI UR4, URZ, 0x1, UR40 ;  /* 0x000000013f047899 */ /* 0x000fe40008011628 */
[----:B------:R-:W-:Y:S02]  /*76f0*/  UISETP.GT.U32.AND UP1, UPT, UR40, 0x1, UPT ;  /* 0x000000012800788c */ /* 0x000fe4000bf24070 */
[----:B------:R-:W-:Y:S02]  /*7700*/  ULOP3.LUT UR4, UR4, 0x1, URZ, 0xc0, !UPT ;  /* 0x0000000104047892 */ /* 0x000fe4000f8ec03f */
[----:B------:R-:W-:-:S02]  /*7710*/  UISETP.LT.U32.AND UP1, UPT, UR41, 0x2, UP1 ;  /* 0x000000022900788c */ /* 0x000fc40008f21070 */
[----:B------:R-:W-:Y:S02]  /*7720*/  UISETP.NE.U32.AND UP0, UPT, UR4, 0x1, UPT ;  /* 0x000000010400788c */ /* 0x000fe4000bf05070 */
[----:B------:R-:W-:Y:S02]  /*7730*/  USEL UR5, URZ, 0x1, !UP1 ;  /* 0x000000013f057887 */ /* 0x000fe4000c800000 */
[----:B------:R-:W-:Y:S02]  /*7740*/  UISETP.GT.U32.AND UP0, UPT, UR41, 0x1, !UP0 ;  /* 0x000000012900788c */ /* 0x000fe4000c704070 */
[----:B------:R-:W-:Y:S02]  /*7750*/  ULOP3.LUT UR40, UR40, 0x1, URZ, 0xc0, !UPT ;  /* 0x0000000128287892 */ /* 0x000fe4000f8ec03f */
[----:B------:R-:W-:-:S04]  /*7760*/  USEL UR4, URZ, 0x1, !UP0 ;  /* 0x000000013f047887 */ /* 0x000fc8000c000000 */
[----:B------:R-:W-:Y:S01]  /*7770*/  ULOP3.LUT UR36, UR4, UR36, UR5, 0x96, !UPT ;  /* 0x0000002404247292 */ /* 0x000fe2000f8e9605 */
[----:B------:R-:W-:Y:S11]  /*7780*/  @P0 BRA `(.L_x_156) ;  /* 0xffffff98008c0947 */ /* 0x000ff6000383ffff */
[----:B------:R-:W-:Y:S05]  /*7790*/  EXIT ;  /* 0x000000000000794d */ /* 0x000fea0003800000 */
.L_x_3:
        /* <DEDUP_REMOVED lines=26> */
.L_x_158:
[--C-:B------:R-:W-:Y:S01]  /*7940*/  SHF.R.U64 R14, R12, R20, R13.reuse ;  /* 0x000000140c0e7219 */ /* 0x100fe2000000120d */
[----:B------:R-:W0:Y:S01]  /*7950*/  LDC R24, c[0x0][0x618] ;  /* 0x00018600ff187b82 */ /* 0x000e220000000800 */
[----:B------:R-:W-:Y:S01]  /*7960*/  I2FP.F32.U32 R8, R6 ;  /* 0x0000000600087245 */ /* 0x000fe20000201000 */
[----:B------:R-:W-:Y:S01]  /*7970*/  ULDC UR4, c[0x0][0x150] ;  /* 0x0000540000047ab9 */ /* 0x000fe20000000800 */
[----:B------:R-:W-:Y:S02]  /*7980*/  SHF.R.U32.HI R7, RZ, R20, R13 ;  /* 0x00000014ff077219 */ /* 0x000fe4000001160d */
[----:B------:R-:W-:Y:S01]  /*7990*/  IADD3 R11, P0, RZ, -R14, RZ ;  /* 0x8000000eff0b7210 */ /* 0x000fe20007f1e0ff */
[----:B------:R-:W-:Y:S01]  /*79a0*/  FMUL R13, R8, UR4 ;  /* 0x00000004080d7c20 */ /* 0x000fe20008400000 */
[----:B------:R-:W-:Y:S01]  /*79b0*/  ULDC UR4, c[0x0][0x154] ;  /* 0x0000550000047ab9 */ /* 0x000fe20000000800 */
[----:B------:R-:W1:Y:S02]  /*79c0*/  LDC.64 R26, c[0x0][0x640] ;  /* 0x00019000ff1a7b82 */ /* 0x000e640000000a00 */
[----:B------:R-:W-:-:S02]  /*79d0*/  IMAD.X R7, RZ, RZ, ~R7, P0 ;  /* 0x000000ffff077224 */ /* 0x000fc400000e0e07 */
[----:B------:R-:W2:Y:S01]  /*79e0*/  F2I.U32.TRUNC.NTZ R13, R13 ;  /* 0x0000000d000d7305 */ /* 0x000ea2000020f000 */
[----:B------:R-:W-:-:S03]  /*79f0*/  IMAD.WIDE.U32 R8, R11, R22, R16 ;  /* 0x000000160b087225 */ /* 0x000fc600078e0010 */
[----:B------:R-:W3:Y:S01]  /*7a00*/  LDC R15, c[0x0][0x144] ;  /* 0x00005100ff0f7b82 */ /* 0x000ee20000000800 */
[----:B------:R-:W-:-:S04]  /*7a10*/  IMAD R10, R7, R22, RZ ;  /* 0x00000016070a7224 */ /* 0x000fc800078e02ff */
[----:B------:R-:W-:Y:S02]  /*7a20*/  IMAD R7, R11, R23, R10 ;  /* 0x000000170b077224 */ /* 0x000fe400078e020a */
[----:B------:R-:W-:Y:S01]  /*7a30*/  IMAD.MOV.U32 R10, RZ, RZ, -0x1 ;  /* 0xffffffffff0a7424 */ /* 0x000fe200078e00ff */
[----:B------:R-:W4:Y:S01]  /*7a40*/  LDC R20, c[0x0][0x608] ;  /* 0x00018200ff147b82 */ /* 0x000f220000000800 */
[----:B------:R-:W-:Y:S01]  /*7a50*/  IMAD.IADD R7, R9, 0x1, R7 ;  /* 0x0000000109077824 */ /* 0x000fe200078e0207 */
[----:B------:R-:W-:-:S04]  /*7a60*/  I2FP.F32.U32 R9, R3 ;  /* 0x0000000300097245 */ /* 0x000fc80000201000 */
[-C--:B0-----:R-:W-:Y:S01]  /*7a70*/  SHF.R.U64 R12, R8, R24.reuse, R7 ;  /* 0x00000018080c7219 */ /* 0x081fe20000001207 */
[----:B--2---:R-:W-:Y:S01]  /*7a80*/  IMAD.MOV R8, RZ, RZ, -R13 ;  /* 0x000000ffff087224 */ /* 0x004fe200078e0a0d */
[----:B------:R-:W0:Y:S01]  /*7a90*/  LDC R11, c[0x0][0x658] ;  /* 0x00019600ff0b7b82 */ /* 0x000e220000000800 */
[----:B-1----:R-:W-:Y:S01]  /*7aa0*/  ISETP.NE.U32.AND P0, PT, R26, RZ, PT ;  /* 0x000000ff1a00720c */ /* 0x002fe20003f05070 */
[----:B------:R-:W-:Y:S01]  /*7ab0*/  FMUL R9, R9, UR4 ;  /* 0x0000000409097c20 */ /* 0x000fe20008400000 */
[----:B------:R-:W-:Y:S02]  /*7ac0*/  SHF.R.U32.HI R7, RZ, R24, R7 ;  /* 0x00000018ff077219 */ /* 0x000fe40000011607 */
[----:B------:R-:W-:-:S03]  /*7ad0*/  ISETP.NE.AND.EX P0, PT, R27, RZ, PT, P0 ;  /* 0x000000ff1b00720c */ /* 0x000fc60003f05300 */
[----:B------:R-:W1:Y:S01]  /*7ae0*/  LDC R22, c[0x0][0x148] ;  /* 0x00005200ff167b82 */ /* 0x000e620000000800 */
[----:B---3--:R-:W-:Y:S02]  /*7af0*/  IMAD R23, R15, R8, R6 ;  /* 0x000000080f177224 */ /* 0x008fe400078e0206 */
[----:B------:R-:W-:-:S05]  /*7b00*/  IMAD.MOV.U32 R8, RZ, RZ, 0x1 ;  /* 0x00000001ff087424 */ /* 0x000fca00078e00ff */
[----:B------:R-:W2:Y:S01]  /*7b10*/  LDC R21, c[0x0][0x600] ;  /* 0x00018000ff157b82 */ /* 0x000ea20000000800 */
[-CC-:B----4-:R-:W-:Y:S02]  /*7b20*/  SHF.R.U64 R15, R12, R20.reuse, R7.reuse ;  /* 0x000000140c0f7219 */ /* 0x190fe40000001207 */
[----:B------:R-:W-:Y:S02]  /*7b30*/  SHF.R.U32.HI R6, RZ, R20, R7 ;  /* 0x00000014ff067219 */ /* 0x000fe40000011607 */
[----:B------:R3:W4:Y:S03]  /*7b40*/  F2I.U32.TRUNC.NTZ R20, R9 ;  /* 0x0000000900147305 */ /* 0x000726000020f000 */
[----:B------:R-:W1:Y:S01]  /*7b50*/  LDC R25, c[0x0][0x648] ;  /* 0x00019200ff197b82 */ /* 0x000e620000000800 */
[-C--:B0-----:R-:W-:Y:S02]  /*7b60*/  SHF.L.U32 R10, R10, R11.reuse, RZ ;  /* 0x0000000b0a0a7219 */ /* 0x081fe400000006ff */
[----:B------:R-:W-:-:S02]  /*7b70*/  SHF.R.U64 R19, R15, R11, R6 ;  /* 0x0000000b0f137219 */ /* 0x000fc40000001206 */
[-C--:B------:R-:W-:Y:S02]  /*7b80*/  SHF.R.U32.HI R7, RZ, R11.reuse, R6 ;  /* 0x0000000bff077219 */ /* 0x080fe40000011606 */
[----:B------:R-:W-:Y:S01]  /*7b90*/  SHF.L.U32 R24, R8, R11, RZ ;  /* 0x0000000b08187219 */ /* 0x000fe200000006ff */
[----:B------:R-:W0:Y:S01]  /*7ba0*/  LDC R28, c[0x0][0x638] ;  /* 0x00018e00ff1c7b82 */ /* 0x000e220000000800 */
[----:B------:R-:W-:Y:S02]  /*7bb0*/  LOP3.LUT R30, RZ, R10, RZ, 0x33, !PT ;  /* 0x0000000aff1e7212 */ /* 0x000fe400078e33ff */
[----:B------:R-:W-:-:S05]  /*7bc0*/  MOV R6, R19 ;  /* 0x0000001300067202 */ /* 0x000fca0000000f00 */
[----:B------:R-:W0:Y:S01]  /*7bd0*/  LDC R29, c[0x0][0x610] ;  /* 0x00018400ff1d7b82 */ /* 0x000e220000000800 */
[----:B---34-:R-:W-:Y:S05]  /*7be0*/  @!P0 BRA `(.L_x_159) ;  /* 0x0000000000288947 */ /* 0x018fea0003800000 */
[----:B------:R-:W3:Y:S02]  /*7bf0*/  LDC R6, c[0x0][0x64c] ;  /* 0x00019300ff067b82 */ /* 0x000ee40000000800 */
[----:B---3--:R-:W-:-:S05]  /*7c00*/  IADD3 R11, P0, R19, R6, RZ ;  /* 0x00000006130b7210 */ /* 0x008fca0007f1e0ff */
        /* <DEDUP_REMOVED lines=8> */
.L_x_159:
[----:B------:R-:W-:Y:S01]  /*7c90*/  ISETP.NE.AND P0, PT, R2, 0x1, PT ;  /* 0x000000010200780c */ /* 0x000fe20003f05270 */
[----:B--2---:R-:W-:Y:S01]  /*7ca0*/  VIADD R9, R21, 0xffffffff ;  /* 0xffffffff15097836 */ /* 0x004fe20000000000 */
[----:B-1----:R-:W-:Y:S01]  /*7cb0*/  SHF.R.U64 R7, R6, R25, R7 ;  /* 0x0000001906077219 */ /* 0x002fe20000001207 */
[----:B------:R-:W-:Y:S01]  /*7cc0*/  IMAD.MOV R20, RZ, RZ, -R20 ;  /* 0x000000ffff147224 */ /* 0x000fe200078e0a14 */
[----:B------:R-:W-:Y:S02]  /*7cd0*/  LOP3.LUT R6, R15, R30, RZ, 0xc0, !PT ;  /* 0x0000001e0f067212 */ /* 0x000fe400078ec0ff */
[----:B------:R-:W-:Y:S01]  /*7ce0*/  LOP3.LUT R12, R12, R9, RZ, 0xc0, !PT ;  /* 0x000000090c0c7212 */ /* 0x000fe200078ec0ff */
[----:B------:R-:W-:Y:S01]  /*7cf0*/  IMAD.MOV R8, RZ, RZ, -R7 ;  /* 0x000000ffff087224 */ /* 0x000fe200078e0a07 */
[----:B------:R-:W-:Y:S01]  /*7d00*/  MOV R9, 0x1 ;  /* 0x0000000100097802 */ /* 0x000fe20000000f00 */
[----:B------:R-:W-:-:S04]  /*7d10*/  IMAD R6, R24, R7, R6 ;  /* 0x0000000718067224 */ /* 0x000fc800078e0206 */
[----:B------:R-:W-:Y:S02]  /*7d20*/  @P0 IMAD R23, R22, R20, R3 ;  /* 0x0000001416170224 */ /* 0x000fe400078e0203 */
[----:B0-----:R-:W-:Y:S02]  /*7d30*/  IMAD R3, R8, R28, R19 ;  /* 0x0000001c08037224 */ /* 0x001fe400078e0213 */
[----:B------:R-:W-:Y:S02]  /*7d40*/  IMAD R13, R6, R29, R23 ;  /* 0x0000001d060d7224 */ /* 0x000fe400078e0217 */
[----:B------:R-:W-:Y:S02]  /*7d50*/  IMAD R6, R3, R21, R12 ;  /* 0x0000001503067224 */ /* 0x000fe400078e020c */
[----:B------:R-:W-:-:S03]  /*7d60*/  IMAD.MOV.U32 R8, RZ, RZ, R14 ;  /* 0x000000ffff087224 */ /* 0x000fc600078e000e */
[----:B------:R-:W-:Y:S02]  /*7d70*/  SEL R20, R6, R13, !P0 ;  /* 0x0000000d06147207 */ /* 0x000fe40004000000 */
[----:B------:R-:W-:-:S07]  /*7d80*/  SEL R13, R13, R6, !P0 ;  /* 0x000000060d0d7207 */ /* 0x000fce0004000000 */
.L_x_157:
[----:B------:R-:W-:-:S08]  /*7d90*/  NOP ;  /* 0x0000000000007918 */ /* 0x000fd00000000000 */
[----:B------:R-:W0:-:S00]  /*7da0*/  USETMAXREG.DEALLOC.CTAPOOL 0x28 ;  /* 0x00000028000079c8 */ /* 0x000e0000080e0500 */
[----:B0-----:R-:W-:-:S13]  /*7db0*/  ISETP.NE.AND P0, PT, R0, RZ, PT ;  /* 0x000000ff0000720c */ /* 0x001fda0003f05270 */
[----:B------:R-:W-:Y:S05]  /*7dc0*/  @P0 EXIT ;  /* 0x000000000000094d */ /* 0x000fea0003800000 */
[----:B------:R-:W-:Y:S01]  /*7dd0*/  LOP3.LUT P0, RZ, R9, 0xff, RZ, 0xc0, !PT ;  /* 0x000000ff09ff7812 */ /* 0x000fe2000780c0ff */
[----:B------:R-:W-:Y:S02]  /*7de0*/  IMAD.MOV.U32 R0, RZ, RZ, 0x1 ;  /* 0x00000001ff007424 */ /* 0x000fe400078e00ff */
[----:B------:R-:W-:-:S10]  /*7df0*/  IMAD.MOV.U32 R3, RZ, RZ, RZ ;  /* 0x000000ffff037224 */ /* 0x000fd400078e00ff */
[----:B------:R-:W-:Y:S05]  /*7e00*/  @!P0 BRA `(.L_x_160) ;  /* 0x0000000c00a48947 */ /* 0x000fea0003800000 */
[----:B------:R-:W0:Y:S01]  /*7e10*/  LDC R0, c[0x0][0x28c] ;  /* 0x0000a300ff007b82 */ /* 0x000e220000000800 */
[----:B------:R-:W-:Y:S01]  /*7e20*/  LOP3.LUT P0, RZ, R4, 0x1f, RZ, 0xc0, !PT ;  /* 0x0000001f04ff7812 */ /* 0x000fe2000780c0ff */
[----:B------:R-:W-:Y:S01]  /*7e30*/  ULDC UR21, c[0x0][0x658] ;  /* 0x0001960000157ab9 */ /* 0x000fe20000000800 */
[----:B------:R-:W-:Y:S01]  /*7e40*/  UMOV UR4, 0xffffffff ;  /* 0xffffffff00047882 */ /* 0x000fe20000000000 */
[----:B------:R-:W-:Y:S01]  /*7e50*/  BSSY B0, `(.L_x_160) ;  /* 0x00000e4000007945 */ /* 0x000fe20003800000 */
[----:B------:R-:W-:Y:S01]  /*7e60*/  USHF.L.U32 UR4, UR4, UR21, URZ ;  /* 0x0000001504047299 */ /* 0x000fe2000800063f */
[C---:B------:R-:W-:Y:S01]  /*7e70*/  ISETP.NE.AND P2, PT, R5.reuse, RZ, PT ;  /* 0x000000ff0500720c */ /* 0x040fe20003f45270 */
[----:B------:R-:W-:Y:S01]  /*7e80*/  IMAD.MOV.U32 R11, RZ, RZ, 0x1 ;  /* 0x00000001ff0b7424 */ /* 0x000fe200078e00ff */
[----:B------:R-:W-:Y:S01]  /*7e90*/  ISETP.NE.OR P0, PT, R5, RZ, !P0 ;  /* 0x000000ff0500720c */ /* 0x000fe20004705670 */
[----:B------:R-:W-:Y:S01]  /*7ea0*/  ULDC UR13, c[0x0][0x600] ;  /* 0x00018000000d7ab9 */ /* 0x000fe20000000800 */
[----:B------:R-:W-:Y:S01]  /*7eb0*/  LOP3.LUT R19, R18, 0x2, RZ, 0xfc, !PT ;  /* 0x0000000212137812 */ /* 0x000fe200078efcff */
[----:B------:R-:W-:Y:S01]  /*7ec0*/  UMOV UR5, 0x1 ;  /* 0x0000000100057882 */ /* 0x000fe20000000000 */
[----:B------:R-:W-:-:S02]  /*7ed0*/  UIADD3 UR13, UR13, -0x1, URZ ;  /* 0xffffffff0d0d7890 */ /* 0x000fc4000fffe03f */
[----:B------:R-:W-:Y:S02]  /*7ee0*/  USHF.L.U32 UR21, UR5, UR21, URZ ;  /* 0x0000001505157299 */ /* 0x000fe4000800063f */
[----:B------:R-:W-:Y:S01]  /*7ef0*/  ULOP3.LUT UR29, URZ, UR4, URZ, 0x33, !UPT ;  /* 0x000000043f1d7292 */ /* 0x000fe2000f8e333f */
[----:B------:R-:W-:Y:S01]  /*7f00*/  ULDC.64 UR14, c[0x0][0x198] ;  /* 0x00006600000e7ab9 */ /* 0x000fe20000000a00 */
[----:B0-----:R-:W-:-:S05]  /*7f10*/  VIADD R0, R0, 0x7f ;  /* 0x0000007f00007836 */ /* 0x001fca0000000000 */
[----:B------:R-:W-:-:S04]  /*7f20*/  SHF.R.S32.HI R3, RZ, 0x1f, R0 ;  /* 0x0000001fff037819 */ /* 0x000fc80000011400 */
[----:B------:R-:W-:Y:S01]  /*7f30*/  LEA.HI R3, R3, R0, RZ, 0x7 ;  /* 0x0000000003037211 */ /* 0x000fe200078f38ff */
[----:B------:R-:W-:-:S03]  /*7f40*/  IMAD.MOV.U32 R0, RZ, RZ, 0x1 ;  /* 0x00000001ff007424 */ /* 0x000fc600078e00ff */
[----:B------:R-:W-:Y:S02]  /*7f50*/  SHF.R.S32.HI R12, RZ, 0x7, R3 ;  /* 0x00000007ff0c7819 */ /* 0x000fe40000011403 */
[----:B------:R-:W-:-:S03]  /*7f60*/  MOV R3, RZ ;  /* 0x000000ff00037202 */ /* 0x000fc60000000f00 */
[----:B------:R-:W-:-:S07]  /*7f70*/  VIADD R10, R12, 0x1 ;  /* 0x000000010c0a7836 */ /* 0x000fce0000000000 */
.L_x_172:
[----:B------:R-:W-:-:S03]  /*7f80*/  UMOV UR4, 0xffffffff ;  /* 0xffffffff00047882 */ /* 0x000fc60000000000 */
[----:B------:R-:W-:Y:S05]  /*7f90*/  BRA.DIV UR4, `(.L_x_161) ;  /* 0x0000000e04e47947 */ /* 0x000fea000b800000 */
[----:B------:R-:W-:-:S13]  /*7fa0*/  ELECT P6, URZ, PT ;  /* 0x00000000003f782f */ /* 0x000fda00038c0000 */
.L_x_181:
[----:B------:R-:W0:Y:S01]  /*7fb0*/  LDC R4, c[0x0][0x28c] ;  /* 0x0000a300ff047b82 */ /* 0x000e220000000800 */
[----:B------:R-:W-:Y:S01]  /*7fc0*/  BSSY B1, `(.L_x_162) ;  /* 0x0000059000017945 */ /* 0x000fe20003800000 */
[----:B0-----:R-:W-:-:S13]  /*7fd0*/  ISETP.LT.OR P6, PT, R4, 0x1, !P6 ;  /* 0x000000010400780c */ /* 0x001fda00077c1670 */
[----:B------:R-:W-:Y:S05]  /*7fe0*/  @P6 BRA `(.L_x_163) ;  /* 0x0000000400586947 */ /* 0x000fea0003800000 */
[----:B------:R-:W-:Y:S01]  /*7ff0*/  IMAD.SHL.U32 R13, R13, 0x100, RZ ;  /* 0x000001000d0d7824 */ /* 0x000fe200078e00ff */
[----:B------:R-:W-:Y:S01]  /*8000*/  MOV R6, R3 ;  /* 0x0000000300067202 */ /* 0x000fe20000000f00 */
[----:B------:R-:W-:Y:S02]  /*8010*/  IMAD.SHL.U32 R20, R20, 0x40, RZ ;  /* 0x0000004014147824 */ /* 0x000fe400078e00ff */
[----:B------:R-:W-:Y:S02]  /*8020*/  IMAD.MOV.U32 R21, RZ, RZ, RZ ;  /* 0x000000ffff157224 */ /* 0x000fe400078e00ff */
[----:B------:R-:W-:Y:S02]  /*8030*/  IMAD.MOV.U32 R4, RZ, RZ, R10 ;  /* 0x000000ffff047224 */ /* 0x000fe400078e000a */
[----:B------:R-:W-:-:S07]  /*8040*/  IMAD.MOV.U32 R5, RZ, RZ, R0 ;  /* 0x000000ffff057224 */ /* 0x000fce00078e0000 */
.L_x_167:
[----:B------:R-:W0:Y:S01]  /*8050*/  S2R R14, SR_CgaCtaId ;  /* 0x00000000000e7919 */ /* 0x000e220000008800 */
[----:B------:R-:W-:Y:S01]  /*8060*/  MOV R7, 0x400 ;  /* 0x0000040000077802 */ /* 0x000fe20000000f00 */
[----:B------:R-:W1:Y:S03]  /*8070*/  @!P2 LDC R9, c[0x0][0x500] ;  /* 0x00014000ff09ab82 */ /* 0x000e660000000800 */
[----:B0-----:R-:W-:Y:S02]  /*8080*/  LEA R15, R14, R7, 0x18 ;  /* 0x000000070e0f7211 */ /* 0x001fe400078ec0ff */
[----:B------:R-:W-:-:S03]  /*8090*/  SHF.L.U32 R7, R5, 0x1f, RZ ;  /* 0x0000001f05077819 */ /* 0x000fc600000006ff */
[----:B------:R-:W-:-:S04]  /*80a0*/  IMAD R14, R6, 0x8, R15 ;  /* 0x00000008060e7824 */ /* 0x000fc800078e020f */
[----:B------:R-:W0:Y:S02]  /*80b0*/  SYNCS.PHASECHK.TRANS64.TRYWAIT P1, [R14+URZ+0x10], R7 ;  /* 0x000010070e0075a7 */ /* 0x000e24000802017f */
[----:B01----:R-:W-:Y:S05]  /*80c0*/  @!P1 BRA `(.L_x_164) ;  /* 0x0000000c00b89947 */ /* 0x003fea0003800000 */
.L_x_182:
[----:B0-----:R-:W-:Y:S01]  /*80d0*/  PRMT R7, R19, 0x9910, RZ ;  /* 0x0000991013077816 */ /* 0x001fe200000000ff */
[----:B------:R0:W-:Y:S03]  /*80e0*/  @!P2 SYNCS.ARRIVE.TRANS64 RZ, [R14+URZ], R9 ;  /* 0x000000090effa9a7 */ /* 0x0001e6000800003f */
[----:B------:R-:W-:-:S13]  /*80f0*/  ISETP.NE.AND P1, PT, R7, 0x2, PT ;  /* 0x000000020700780c */ /* 0x000fda0003f25270 */
[----:B0-----:R-:W-:Y:S05]  /*8100*/  @P1 BRA `(.L_x_165) ;  /* 0x0000000000041947 */ /* 0x001fea0003800000 */
[----:B------:R-:W-:Y:S01]  /*8110*/  BPT.TRAP 0x1 ;  /* 0x000000040000795c */ /* 0x000fe20000300000 */
.L_x_165:
[----:B------:R-:W-:Y:S05]  /*8120*/  @P0 BRA `(.L_x_166) ;  /* 0x0000000000040947 */ /* 0x000fea0003800000 */
[----:B------:R-:W-:Y:S01]  /*8130*/  BPT.TRAP 0x1 ;  /* 0x000000040000795c */ /* 0x000fe20000300000 */
.L_x_166:
[C-C-:B------:R-:W-:Y:S01]  /*8140*/  IMAD R7, R6.reuse, 0x20000, R15.reuse ;  /* 0x0002000006077824 */ /* 0x140fe200078e020f */
[----:B------:R-:W-:Y:S01]  /*8150*/  R2UR UR10, R21 ;  /* 0x00000000150a72ca */ /* 0x000fe200000e0000 */
[----:B------:R-:W-:Y:S01]  /*8160*/  IMAD R15, R6, 0x8000, R15 ;  /* 0x00008000060f7824 */ /* 0x000fe200078e020f */
[----:B------:R-:W-:Y:S01]  /*8170*/  R2UR UR9, R14 ;  /* 0x000000000e0972ca */ /* 0x000fe200000e0000 */
[----:B------:R-:W-:Y:S01]  /*8180*/  UIADD3 UR22, UP0, UR14, 0xf0, URZ ;  /* 0x000000f00e167890 */ /* 0x000fe2000ff1e03f */
[----:B------:R-:W-:Y:S01]  /*8190*/  R2UR UR40, R7 ;  /* 0x00000000072872ca */ /* 0x000fe200000e0000 */
[----:B------:R-:W-:Y:S01]  /*81a0*/  VIADD R4, R4, 0xffffffff ;  /* 0xffffffff04047836 */ /* 0x000fe20000000000 */
[----:B------:R-:W-:Y:S01]  /*81b0*/  R2UR UR18, R15 ;  /* 0x000000000f1272ca */ /* 0x000fe200000e0000 */
[----:B------:R-:W-:Y:S01]  /*81c0*/  UIADD3.X UR23, URZ, UR15, URZ, UP0, !UPT ;  /* 0x0000000f3f177290 */ /* 0x000fe200087fe43f */
[----:B------:R-:W-:Y:S01]  /*81d0*/  R2UR UR11, R13 ;  /* 0x000000000d0b72ca */ /* 0x000fe200000e0000 */
[----:B------:R-:W-:Y:S01]  /*81e0*/  UIADD3 UR6, UP1, UR14, 0x1f0, URZ ;  /* 0x000001f00e067890 */ /* 0x000fe2000ff3e03f */
[----:B------:R-:W-:Y:S01]  /*81f0*/  R2UR UR12, R8 ;  /* 0x00000000080c72ca */ /* 0x000fe200000e0000 */
[----:B------:R-:W-:Y:S01]  /*8200*/  UMOV UR4, 0x0 ;  /* 0x0000000000047882 */ /* 0x000fe20000000000 */
[----:B------:R-:W-:Y:S01]  /*8210*/  R2UR UR35, R20 ;  /* 0x00000000142372ca */ /* 0x000fe200000e0000 */
[----:B------:R-:W-:Y:S01]  /*8220*/  UIADD3 UR58, UR10, 0x20, URZ ;  /* 0x000000200a3a7890 */ /* 0x000fe2000fffe03f */
[----:B------:R-:W-:Y:S01]  /*8230*/  ISETP.GT.AND P3, PT, R4, 0x1, PT ;  /* 0x000000010400780c */ /* 0x000fe20003f64270 */
[----:B------:R-:W-:Y:S01]  /*8240*/  UIADD3 UR50, UR10, 0x40, URZ ;  /* 0x000000400a327890 */ /* 0x000fe2000fffe03f */
[----:B------:R-:W-:Y:S01]  /*8250*/  VIADD R6, R6, 0x1 ;  /* 0x0000000106067836 */ /* 0x000fe20000000000 */
[----:B------:R-:W-:Y:S01]  /*8260*/  UIADD3 UR8, UR40, 0x100, URZ ;  /* 0x0000010028087890 */ /* 0x000fe2000fffe03f */
[----:B------:R-:W-:Y:S01]  /*8270*/  VIADD R21, R21, 0x80 ;  /* 0x0000008015157836 */ /* 0x000fe20000000000 */
[----:B------:R-:W-:-:S02]  /*8280*/  UIADD3 UR56, UR40, 0x8100, URZ ;  /* 0x0000810028387890 */ /* 0x000fc4000fffe03f */
[----:B------:R-:W-:Y:S01]  /*8290*/  UIADD3 UR48, UR40, 0x10100, URZ ;  /* 0x0001010028307890 */ /* 0x000fe2000fffe03f */
[C---:B------:R-:W-:Y:S01]  /*82a0*/  ISETP.NE.AND P1, PT, R6.reuse, 0x2, PT ;  /* 0x000000020600780c */ /* 0x040fe20003f25270 */
[----:B------:R-:W-:Y:S02]  /*82b0*/  UIADD3 UR42, UR10, 0x60, URZ ;  /* 0x000000600a2a7890 */ /* 0x000fe4000fffe03f */
[----:B------:R-:W-:Y:S01]  /*82c0*/  UIADD3 UR40, UR40, 0x18100, URZ ;  /* 0x0001810028287890 */ /* 0x000fe2000fffe03f */
[----:B------:R-:W-:Y:S01]  /*82d0*/  SEL R14, RZ, 0x1, P1 ;  /* 0x00000001ff0e7807 */ /* 0x000fe20000800000 */
[----:B------:R-:W-:Y:S01]  /*82e0*/  UMOV UR5, 0x10000000 ;  /* 0x1000000000057882 */ /* 0x000fe20000000000 */
[----:B------:R-:W-:Y:S01]  /*82f0*/  UIADD3.X UR7, URZ, UR15, URZ, UP1, !UPT ;  /* 0x0000000f3f077290 */ /* 0x000fe20008ffe43f */
[----:B------:R0:W-:Y:S01]  /*8300*/  UTMALDG.3D [UR8], [UR22], desc[UR4] ;  /* 0x00000408160075b4 */ /* 0x0001e20008011000 */
[----:B------:R-:W-:Y:S01]  /*8310*/  UIADD3 UR32, UR18, 0x40100, URZ ;  /* 0x0004010012207890 */ /* 0x000fe2000fffe03f */
[----:B------:R-:W-:Y:S01]  /*8320*/  LOP3.LUT R5, R5, R14, RZ, 0x3c, !PT ;  /* 0x0000000e05057212 */ /* 0x000fe200078e3cff */
[----:B------:R-:W-:Y:S01]  /*8330*/  UIADD3 UR24, UR18, 0x42100, URZ ;  /* 0x0004210012187890 */ /* 0x000fe2000fffe03f */
[----:B------:R-:W-:Y:S01]  /*8340*/  SEL R6, R6, RZ, P1 ;  /* 0x000000ff06067207 */ /* 0x000fe20000800000 */
[----:B------:R-:W-:Y:S01]  /*8350*/  UIADD3 UR16, UR18, 0x44100, URZ ;  /* 0x0004410012107890 */ /* 0x000fe2000fffe03f */
[----:B------:R-:W-:Y:S01]  /*8360*/  UMOV UR57, UR9 ;  /* 0x0000000900397c82 */ /* 0x000fe20008000000 */
        /* <DEDUP_REMOVED lines=8> */
[----:B------:R1:W-:Y:S01]  /*83f0*/  UTMALDG.3D [UR56], [UR22], desc[UR4] ;  /* 0x00000438160075b4 */ /* 0x0003e20008011000 */
[----:B------:R-:W-:Y:S01]  /*8400*/  UMOV UR33, UR9 ;  /* 0x0000000900217c82 */ /* 0x000fe20008000000 */
[----:B------:R-:W-:Y:S01]  /*8410*/  UMOV UR34, UR10 ;  /* 0x0000000a00227c82 */ /* 0x000fe20008000000 */
[----:B------:R-:W-:Y:S01]  /*8420*/  UMOV UR36, UR12 ;  /* 0x0000000c00247c82 */ /* 0x000fe20008000000 */
[----:B------:R-:W-:Y:S01]  /*8430*/  UMOV UR25, UR9 ;  /* 0x0000000900197c82 */ /* 0x000fe20008000000 */
[----:B------:R-:W-:Y:S01]  /*8440*/  UMOV UR27, UR35 ;  /* 0x00000023001b7c82 */ /* 0x000fe20008000000 */
[----:B------:R-:W-:Y:S01]  /*8450*/  UMOV UR28, UR12 ;  /* 0x0000000c001c7c82 */ /* 0x000fe20008000000 */
[----:B------:R-:W-:Y:S01]  /*8460*/  UMOV UR26, UR58 ;  /* 0x0000003a001a7c82 */ /* 0x000fe20008000000 */
[----:B0-----:R-:W-:Y:S01]  /*8470*/  UIADD3 UR8, UR18, 0x46100, URZ ;  /* 0x0004610012087890 */ /* 0x001fe2000fffe03f */
[----:B------:R1:W-:Y:S01]  /*8480*/  UTMALDG.3D [UR48], [UR22], desc[UR4] ;  /* 0x00000430160075b4 */ /* 0x0003e20008011000 */
[----:B------:R-:W-:Y:S01]  /*8490*/  UMOV UR17, UR9 ;  /* 0x0000000900117c82 */ /* 0x000fe20008000000 */
[----:B------:R-:W-:Y:S01]  /*84a0*/  UMOV UR19, UR35 ;  /* 0x0000002300137c82 */ /* 0x000fe20008000000 */
[----:B------:R-:W-:Y:S01]  /*84b0*/  UMOV UR20, UR12 ;  /* 0x0000000c00147c82 */ /* 0x000fe20008000000 */
[----:B------:R-:W-:Y:S01]  /*84c0*/  UMOV UR18, UR50 ;  /* 0x0000003200127c82 */ /* 0x000fe20008000000 */
[----:B------:R-:W-:Y:S01]  /*84d0*/  UMOV UR11, UR35 ;  /* 0x00000023000b7c82 */ /* 0x000fe20008000000 */
[----:B------:R-:W-:Y:S01]  /*84e0*/  UMOV UR10, UR42 ;  /* 0x0000002a000a7c82 */ /* 0x000fe20008000000 */
[----:B------:R1:W-:Y:S01]  /*84f0*/  UTMALDG.3D [UR40], [UR22], desc[UR4] ;  /* 0x00000428160075b4 */ /* 0x0003e20008011000 */
[----:B------:R1:W-:Y:S01]  /*8500*/  UTMALDG.3D [UR32], [UR6], desc[UR4] ;  /* 0x00000420060075b4 */ /* 0x0003e20008011000 */
[----:B------:R1:W-:Y:S01]  /*8510*/  UTMALDG.3D [UR24], [UR6], desc[UR4] ;  /* 0x00000418060075b4 */ /* 0x0003e20008011000 */
[----:B------:R1:W-:Y:S01]  /*8520*/  UTMALDG.3D [UR16], [UR6], desc[UR4] ;  /* 0x00000410060075b4 */ /* 0x0003e20008011000 */
[----:B------:R1:W-:Y:S02]  /*8530*/  UTMALDG.3D [UR8], [UR6], desc[UR4] ;  /* 0x00000408060075b4 */ /* 0x0003e40008011000 */
[----:B-1----:R-:W-:Y:S05]  /*8540*/  @P3 BRA `(.L_x_167) ;  /* 0xfffffff800c03947 */ /* 0x002fea000383ffff */
.L_x_163:
[----:B------:R-:W-:Y:S05]  /*8550*/  BSYNC B1 ;  /* 0x0000000000017941 */ /* 0x000fea0003800000 */
.L_x_162:
[----:B------:R-:W-:Y:S01]  /*8560*/  LOP3.LUT P3, RZ, R11, 0xff, RZ, 0xc0, !PT ;  /* 0x000000ff0bff7812 */ /* 0x000fe2000786c0ff */
[----:B------:R-:W-:Y:S01]  /*8570*/  ULDC.64 UR4, c[0x0][0x650] ;  /* 0x0001940000047ab9 */ /* 0x000fe20000000a00 */
[----:B------:R-:W-:Y:S01]  /*8580*/  IADD3 R3, R12, R3, RZ ;  /* 0x000000030c037210 */ /* 0x000fe20007ffe0ff */
[----:B------:R-:W-:Y:S01]  /*8590*/  BSSY B1, `(.L_x_168) ;  /* 0x000006d000017945 */ /* 0x000fe20003800000 */
[----:B------:R-:W-:Y:S01]  /*85a0*/  IADD3 R16, P4, R16, UR38, RZ ;  /* 0x0000002610107c10 */ /* 0x000fe2000ff9e0ff */
[----:B------:R-:W-:Y:S01]  /*85b0*/  IMAD.MOV.U32 R13, RZ, RZ, -0x1 ;  /* 0xffffffffff0d7424 */ /* 0x000fe200078e00ff */
[----:B------:R-:W-:Y:S01]  /*85c0*/  ISETP.GT.U32.AND P1, PT, R3, 0x1, PT ;  /* 0x000000010300780c */ /* 0x000fe20003f24070 */
[----:B------:R-:W-:Y:S01]  /*85d0*/  IMAD.MOV.U32 R20, RZ, RZ, -0x1 ;  /* 0xffffffffff147424 */ /* 0x000fe200078e00ff */
[----:B------:R-:W-:Y:S01]  /*85e0*/  SHF.R.U32.HI R4, RZ, 0x1, R3 ;  /* 0x00000001ff047819 */ /* 0x000fe20000011603 */
[----:B------:R-:W-:Y:S01]  /*85f0*/  IMAD.MOV.U32 R8, RZ, RZ, -0x1 ;  /* 0xffffffffff087424 */ /* 0x000fe200078e00ff */
[----:B------:R-:W-:-:S02]  /*8600*/  ISETP.LT.U32.AND P1, PT, R12, 0x2, P1 ;  /* 0x000000020c00780c */ /* 0x000fc40000f21070 */
[----:B------:R-:W-:Y:S01]  /*8610*/  IADD3.X R17, R17, UR37, RZ, P4, !PT ;  /* 0x0000002511117c10 */ /* 0x000fe2000a7fe4ff */
[----:B------:R-:W0:Y:S01]  /*8620*/  @P3 S2R R6, SR_CgaCtaId ;  /* 0x0000000000063919 */ /* 0x000e220000008800 */
[----:B------:R-:W-:Y:S02]  /*8630*/  @P3 MOV R5, 0x400 ;  /* 0x0000040000053802 */ /* 0x000fe40000000f00 */
[----:B------:R-:W-:Y:S02]  /*8640*/  ISETP.GE.U32.AND P4, PT, R16, UR4, PT ;  /* 0x0000000410007c0c */ /* 0x000fe4000bf86070 */
[----:B------:R-:W-:Y:S02]  /*8650*/  LOP3.LUT R4, R4, 0x1, RZ, 0xc0, !PT ;  /* 0x0000000104047812 */ /* 0x000fe400078ec0ff */
[----:B------:R-:W-:Y:S02]  /*8660*/  LOP3.LUT R3, R3, 0x1, RZ, 0xc0, !PT ;  /* 0x0000000103037812 */ /* 0x000fe400078ec0ff */
[----:B------:R-:W-:-:S02]  /*8670*/  PRMT R11, RZ, 0x7610, R11 ;  /* 0x00007610ff0b7816 */ /* 0x000fc4000000000b */
[----:B0-----:R-:W-:-:S04]  /*8680*/  @P3 LEA R5, R6, R5, 0x18 ;  /* 0x0000000506053211 */ /* 0x001fc800078ec0ff */
[----:B------:R0:W-:Y:S01]  /*8690*/  @P3 SYNCS.ARRIVE.TRANS64.A1T0 RZ, [R5+URZ+0x38], RZ ;  /* 0x000038ff05ff39a7 */ /* 0x0001e2000810003f */
[----:B------:R-:W-:-:S04]  /*86a0*/  ISETP.NE.U32.AND P3, PT, R4, 0x1, PT ;  /* 0x000000010400780c */ /* 0x000fc80003f65070 */
[----:B------:R-:W-:Y:S02]  /*86b0*/  ISETP.GT.U32.AND P3, PT, R12, 0x1, !P3 ;  /* 0x000000010c00780c */ /* 0x000fe40005f64070 */
[----:B0-----:R-:W-:Y:S02]  /*86c0*/  SEL R5, RZ, 0x1, !P1 ;  /* 0x00000001ff057807 */ /* 0x001fe40004800000 */
[----:B------:R-:W-:Y:S02]  /*86d0*/  ISETP.GE.U32.AND.EX P1, PT, R17, UR5, PT, P4 ;  /* 0x0000000511007c0c */ /* 0x000fe4000bf26140 */
[----:B------:R-:W-:-:S04]  /*86e0*/  SEL R4, RZ, 0x1, !P3 ;  /* 0x00000001ff047807 */ /* 0x000fc80005800000 */
[----:B------:R-:W-:Y:S02]  /*86f0*/  LOP3.LUT R0, R4, R0, R5, 0x96, !PT ;  /* 0x0000000004007212 */ /* 0x000fe400078e9605 */
[----:B------:R-:W-:-:S05]  /*8700*/  PRMT R4, RZ, 0x7610, R4 ;  /* 0x00007610ff047816 */ /* 0x000fca0000000004 */
[----:B------:R-:W-:Y:S05]  /*8710*/  @P1 BRA `(.L_x_169) ;  /* 0x0000000400501947 */ /* 0x000fea0003800000 */
[----:B------:R-:W-:Y:S01]  /*8720*/  ULDC.64 UR4, c[0x0][0x628] ;  /* 0x00018a0000047ab9 */ /* 0x000fe20000000a00 */
[----:B------:R-:W0:Y:S01]  /*8730*/  S2R R14, SR_CTAID.X ;  /* 0x00000000000e7919 */ /* 0x000e220000002500 */
[----:B------:R-:W-:Y:S01]  /*8740*/  ISETP.NE.U32.AND P1, PT, RZ, UR4, PT ;  /* 0x00000004ff007c0c */ /* 0x000fe2000bf25070 */
[----:B------:R-:W-:Y:S01]  /*8750*/  ULDC UR7, c[0x0][0x630] ;  /* 0x00018c0000077ab9 */ /* 0x000fe20000000800 */
[----:B------:R-:W-:Y:S01]  /*8760*/  IMAD.MOV.U32 R4, RZ, RZ, R16 ;  /* 0x000000ffff047224 */ /* 0x000fe200078e0010 */
[----:B------:R-:W1:Y:S01]  /*8770*/  S2R R13, SR_CTAID.Y ;  /* 0x00000000000d7919 */ /* 0x000e620000002600 */
[----:B------:R-:W-:Y:S01]  /*8780*/  ISETP.NE.AND.EX P1, PT, RZ, UR5, PT, P1 ;  /* 0x00000005ff007c0c */ /* 0x000fe2000bf25310 */
[----:B------:R-:W-:-:S12]  /*8790*/  IMAD.MOV.U32 R5, RZ, RZ, R17 ;  /* 0x000000ffff057224 */ /* 0x000fd800078e0011 */
[----:B------:R-:W-:Y:S05]  /*87a0*/  @!P1 BRA `(.L_x_170) ;  /* 0x0000000000289947 */ /* 0x000fea0003800000 */
[----:B------:R-:W-:Y:S02]  /*87b0*/  ULDC UR6, c[0x0][0x634] ;  /* 0x00018d0000067ab9 */ /* 0x000fe40000000800 */
[----:B------:R-:W-:-:S05]  /*87c0*/  IADD3 R9, P1, R16, UR6, RZ ;  /* 0x0000000610097c10 */ /* 0x000fca000ff3e0ff */
[----:B------:R-:W-:-:S04]  /*87d0*/  IMAD.X R15, RZ, RZ, R17, P1 ;  /* 0x000000ffff0f7224 */ /* 0x000fc800008e0611 */
[----:B------:R-:W-:-:S04]  /*87e0*/  IMAD.WIDE.U32 R6, R15, UR4, RZ ;  /* 0x000000040f067c25 */ /* 0x000fc8000f8e00ff */
[----:B------:R-:W-:-:S04]  /*87f0*/  IMAD.WIDE.U32 R6, P1, R9, UR5, R6 ;  /* 0x0000000509067c25 */ /* 0x000fc8000f820006 */
[----:B------:R-:W-:Y:S01]  /*8800*/  IMAD.WIDE.U32 R8, R9, UR4, RZ ;  /* 0x0000000409087c25 */ /* 0x000fe2000f8e00ff */
[----:B------:R-:W-:-:S03]  /*8810*/  IADD3.X R5, RZ, RZ, RZ, P1, !PT ;  /* 0x000000ffff057210 */ /* 0x000fc60000ffe4ff */
[----:B------:R-:W-:Y:S01]  /*8820*/  IMAD.MOV.U32 R4, RZ, RZ, R7 ;  /* 0x000000ffff047224 */ /* 0x000fe200078e0007 */
[----:B------:R-:W-:-:S05]  /*8830*/  IADD3 RZ, P1, R9, R6, RZ ;  /* 0x0000000609ff7210 */ /* 0x000fca0007f3e0ff */
[----:B------:R-:W-:-:S08]  /*8840*/  IMAD.WIDE.U32.X R4, R15, UR5, R4, P1 ;  /* 0x000000050f047c25 */ /* 0x000fd000088e0404 */
.L_x_170:
[--C-:B------:R-:W-:Y:S01]  /*8850*/  SHF.R.U64 R8, R4, UR7, R5.reuse ;  /* 0x0000000704087c19 */ /* 0x100fe20008001205 */
[----:B------:R-:W-:Y:S01]  /*8860*/  ULDC.64 UR4, c[0x0][0x620] ;  /* 0x0001880000047ab9 */ /* 0x000fe20000000a00 */
[----:B------:R-:W-:Y:S01]  /*8870*/  SHF.R.U32.HI R4, RZ, UR7, R5 ;  /* 0x00000007ff047c19 */ /* 0x000fe20008011605 */
[----:B------:R-:W2:Y:S01]  /*8880*/  LDC R25, c[0x0][0x144] ;  /* 0x00005100ff197b82 */ /* 0x000ea20000000800 */
[----:B------:R-:W-:Y:S01]  /*8890*/  IADD3 R7, P1, RZ, -R8, RZ ;  /* 0x80000008ff077210 */ /* 0x000fe20007f3e0ff */
[----:B------:R-:W-:Y:S01]  /*88a0*/  ULDC.64 UR8, c[0x0][0x640] ;  /* 0x0001900000087ab9 */ /* 0x000fe20000000a00 */
[----:B0-----:R-:W-:Y:S01]  /*88b0*/  I2FP.F32.U32 R9, R14 ;  /* 0x0000000e00097245 */ /* 0x001fe20000201000 */
[----:B------:R-:W-:Y:S02]  /*88c0*/  ULDC UR6, c[0x0][0x608] ;  /* 0x0001820000067ab9 */ /* 0x000fe40000000800 */
[----:B------:R-:W-:Y:S01]  /*88d0*/  IMAD.X R4, RZ, RZ, ~R4, P1 ;  /* 0x000000ffff047224 */ /* 0x000fe200008e0e04 */
[----:B------:R-:W-:Y:S01]  /*88e0*/  ISETP.NE.U32.AND P1, PT, RZ, UR8, PT ;  /* 0x00000008ff007c0c */ /* 0x000fe2000bf25070 */
[----:B------:R-:W0:Y:S02]  /*88f0*/  LDC R20, c[0x0][0x148] ;  /* 0x00005200ff147b82 */ /* 0x000e240000000800 */
[----:B------:R-:W-:Y:S01]  /*8900*/  IMAD R6, R4, UR4, RZ ;  /* 0x0000000404067c24 */ /* 0x000fe2000f8e02ff */
[----:B------:R-:W-:Y:S01]  /*8910*/  ISETP.NE.AND.EX P1, PT, RZ, UR9, PT, P1 ;  /* 0x00000009ff007c0c */ /* 0x000fe2000bf25310 */
[----:B------:R-:W-:Y:S01]  /*8920*/  IMAD.WIDE.U32 R4, R7, UR4, R16 ;  /* 0x0000000407047c25 */ /* 0x000fe2000f8e0010 */
[----:B------:R-:W-:-:S03]  /*8930*/  ULDC UR4, c[0x0][0x150] ;  /* 0x0000540000047ab9 */ /* 0x000fc60000000800 */
[----:B------:R-:W-:Y:S02]  /*8940*/  IMAD R7, R7, UR5, R6 ;  /* 0x0000000507077c24 */ /* 0x000fe4000f8e0206 */
[----:B------:R-:W-:Y:S01]  /*8950*/  FMUL R6, R9, UR4 ;  /* 0x0000000409067c20 */ /* 0x000fe20008400000 */
[----:B------:R-:W-:Y:S01]  /*8960*/  ULDC UR4, c[0x0][0x618] ;  /* 0x0001860000047ab9 */ /* 0x000fe20000000800 */
[----:B------:R-:W-:Y:S01]  /*8970*/  ULDC UR5, c[0x0][0x154] ;  /* 0x0000550000057ab9 */ /* 0x000fe20000000800 */
[----:B------:R-:W-:-:S03]  /*8980*/  IMAD.IADD R5, R5, 0x1, R7 ;  /* 0x0000000105057824 */ /* 0x000fc600078e0207 */
[----:B------:R-:W3:Y:S02]  /*8990*/  F2I.U32.TRUNC.NTZ R6, R6 ;  /* 0x0000000600067305 */ /* 0x000ee4000020f000 */
[----:B------:R-:W-:Y:S02]  /*89a0*/  SHF.R.U64 R9, R4, UR4, R5 ;  /* 0x0000000404097c19 */ /* 0x000fe40008001205 */
[----:B-1----:R-:W-:-:S05]  /*89b0*/  I2FP.F32.U32 R4, R13 ;  /* 0x0000000d00047245 */ /* 0x002fca0000201000 */
[----:B------:R-:W-:Y:S01]  /*89c0*/  FMUL R22, R4, UR5 ;  /* 0x0000000504167c20 */ /* 0x000fe20008400000 */
[----:B------:R-:W-:Y:S01]  /*89d0*/  SHF.R.U32.HI R4, RZ, UR4, R5 ;  /* 0x00000004ff047c19 */ /* 0x000fe20008011605 */
[----:B------:R-:W-:-:S03]  /*89e0*/  ULDC UR4, c[0x0][0x658] ;  /* 0x0001960000047ab9 */ /* 0x000fc60000000800 */
[--C-:B------:R-:W-:Y:S01]  /*89f0*/  SHF.R.U64 R21, R9, UR6, R4.reuse ;  /* 0x0000000609157c19 */ /* 0x100fe20008001204 */
[----:B------:R-:W1:Y:S01]  /*8a00*/  F2I.U32.TRUNC.NTZ R22, R22 ;  /* 0x0000001600167305 */ /* 0x000e62000020f000 */
[----:B------:R-:W-:Y:S01]  /*8a10*/  SHF.R.U32.HI R4, RZ, UR6, R4 ;  /* 0x00000006ff047c19 */ /* 0x000fe20008011604 */
[----:B---3--:R-:W-:-:S03]  /*8a20*/  IMAD.MOV R6, RZ, RZ, -R6 ;  /* 0x000000ffff067224 */ /* 0x008fc600078e0a06 */
[----:B------:R-:W-:Y:S01]  /*8a30*/  SHF.R.U64 R15, R21, UR4, R4 ;  /* 0x00000004150f7c19 */ /* 0x000fe20008001204 */
[----:B--2---:R-:W-:Y:S01]  /*8a40*/  IMAD R14, R25, R6, R14 ;  /* 0x00000006190e7224 */ /* 0x004fe200078e020e */
[----:B------:R-:W-:-:S03]  /*8a50*/  SHF.R.U32.HI R23, RZ, UR4, R4 ;  /* 0x00000004ff177c19 */ /* 0x000fc60008011604 */
[----:B------:R-:W-:Y:S02]  /*8a60*/  IMAD.MOV.U32 R4, RZ, RZ, R15 ;  /* 0x000000ffff047224 */ /* 0x000fe400078e000f */
[----:B------:R-:W-:Y:S01]  /*8a70*/  IMAD.MOV.U32 R5, RZ, RZ, R23 ;  /* 0x000000ffff057224 */ /* 0x000fe200078e0017 */
[----:B-1----:R-:W-:Y:S06]  /*8a80*/  @!P1 BRA `(.L_x_171) ;  /* 0x0000000000289947 */ /* 0x002fec0003800000 */
[----:B------:R-:W-:Y:S02]  /*8a90*/  ULDC UR4, c[0x0][0x64c] ;  /* 0x0001930000047ab9 */ /* 0x000fe40000000800 */
[----:B------:R-:W-:-:S04]  /*8aa0*/  IADD3 R5, P1, R15, UR4, RZ ;  /* 0x000000040f057c10 */ /* 0x000fc8000ff3e0ff */
[----:B------:R-:W-:-:S05]  /*8ab0*/  IADD3.X R23, RZ, R23, RZ, P1, !PT ;  /* 0x00000017ff177210 */ /* 0x000fca0000ffe4ff */
[----:B------:R-:W-:-:S04]  /*8ac0*/  IMAD.WIDE.U32 R6, R23, UR8, RZ ;  /* 0x0000000817067c25 */ /* 0x000fc8000f8e00ff */
[----:B------:R-:W-:-:S04]  /*8ad0*/  IMAD.WIDE.U32 R6, P1, R5, UR9, R6 ;  /* 0x0000000905067c25 */ /* 0x000fc8000f820006 */
[----:B------:R-:W-:-:S04]  /*8ae0*/  IMAD.WIDE.U32 R4, R5, UR8, RZ ;  /* 0x0000000805047c25 */ /* 0x000fc8000f8e00ff */
[----:B------:R-:W-:Y:S01]  /*8af0*/  IMAD.MOV.U32 R4, RZ, RZ, R7 ;  /* 0x000000ffff047224 */ /* 0x000fe200078e0007 */
[----:B------:R-:W-:Y:S01]  /*8b00*/  IADD3 RZ, P3, R5, R6, RZ ;  /* 0x0000000605ff7210 */ /* 0x000fe20007f7e0ff */
[----:B------:R-:W-:-:S04]  /*8b10*/  IMAD.X R5, RZ, RZ, RZ, P1 ;  /* 0x000000ffff057224 */ /* 0x000fc800008e06ff */
[----:B------:R-:W-:-:S08]  /*8b20*/  IMAD.WIDE.U32.X R4, R23, UR9, R4, P3 ;  /* 0x0000000917047c25 */ /* 0x000fd000098e0404 */
.L_x_171:
[----:B------:R-:W-:Y:S01]  /*8b30*/  ISETP.NE.AND P1, PT, R2, 0x1, PT ;  /* 0x000000010200780c */ /* 0x000fe20003f25270 */
[----:B------:R-:W-:Y:S01]  /*8b40*/  ULDC UR4, c[0x0][0x648] ;  /* 0x0001920000047ab9 */ /* 0x000fe20000000800 */
[----:B------:R-:W-:Y:S01]  /*8b50*/  LOP3.LUT R21, R21, UR29, RZ, 0xc0, !PT ;  /* 0x0000001d15157c12 */ /* 0x000fe2000f8ec0ff */
[----:B------:R-:W-:Y:S01]  /*8b60*/  IMAD.MOV R22, RZ, RZ, -R22 ;  /* 0x000000ffff167224 */ /* 0x000fe200078e0a16 */
[----:B------:R-:W-:Y:S01]  /*8b70*/  SHF.R.U64 R4, R4, UR4, R5 ;  /* 0x0000000404047c19 */ /* 0x000fe20008001205 */
[----:B------:R-:W-:Y:S01]  /*8b80*/  ULDC UR4, c[0x0][0x638] ;  /* 0x00018e0000047ab9 */ /* 0x000fe20000000800 */
[----:B------:R-:W-:Y:S01]  /*8b90*/  ULDC UR5, c[0x0][0x610] ;  /* 0x0001840000057ab9 */ /* 0x000fe20000000800 */
[----:B------:R-:W-:Y:S02]  /*8ba0*/  IMAD.MOV.U32 R5, RZ, RZ, 0x1 ;  /* 0x00000001ff057424 */ /* 0x000fe400078e00ff */
[----:B------:R-:W-:Y:S02]  /*8bb0*/  IMAD.MOV R6, RZ, RZ, -R4 ;  /* 0x000000ffff067224 */ /* 0x000fe400078e0a04 */
[----:B------:R-:W-:Y:S01]  /*8bc0*/  IMAD R21, R4, UR21, R21 ;  /* 0x0000001504157c24 */ /* 0x000fe2000f8e0215 */
[----:B------:R-:W-:Y:S01]  /*8bd0*/  LOP3.LUT R4, R9, UR13, RZ, 0xc0, !PT ;  /* 0x0000000d09047c12 */ /* 0x000fe2000f8ec0ff */
[----:B0-----:R-:W-:-:S02]  /*8be0*/  @P1 IMAD R14, R20, R22, R13 ;  /* 0x00000016140e1224 */ /* 0x001fc400078e020d */
[----:B------:R-:W-:Y:S01]  /*8bf0*/  IMAD R15, R6, UR4, R15 ;  /* 0x00000004060f7c24 */ /* 0x000fe2000f8e020f */
[----:B------:R-:W-:Y:S01]  /*8c00*/  ULDC UR4, c[0x0][0x600] ;  /* 0x0001800000047ab9 */ /* 0x000fe20000000800 */
[----:B------:R-:W-:Y:S02]  /*8c10*/  IMAD R14, R21, UR5, R14 ;  /* 0x00000005150e7c24 */ /* 0x000fe4000f8e020e */
[--C-:B------:R-:W-:Y:S01]  /*8c20*/  IMAD R15, R15, UR4, R4.reuse ;  /* 0x000000040f0f7c24 */ /* 0x100fe2000f8e0204 */
[----:B------:R-:W-:-:S04]  /*8c30*/  PRMT R4, R5, 0x7610, R4 ;  /* 0x0000761005047816 */ /* 0x000fc80000000004 */
[----:B------:R-:W-:Y:S02]  /*8c40*/  SEL R20, R15, R14, !P1 ;  /* 0x0000000e0f147207 */ /* 0x000fe40004800000 */
[----:B------:R-:W-:-:S07]  /*8c50*/  SEL R13, R14, R15, !P1 ;  /* 0x0000000f0e0d7207 */ /* 0x000fce0004800000 */
.L_x_169:
[----:B------:R-:W-:Y:S05]  /*8c60*/  BSYNC B1 ;  /* 0x0000000000017941 */ /* 0x000fea0003800000 */
.L_x_168:
[----:B------:R-:W-:-:S13]  /*8c70*/  LOP3.LUT P1, RZ, R4, 0xff, RZ, 0xc0, !PT ;  /* 0x000000ff04ff7812 */ /* 0x000fda000782c0ff */
[----:B------:R-:W-:Y:S05]  /*8c80*/  @P1 BRA `(.L_x_172) ;  /* 0xfffffff000bc1947 */ /* 0x000fea000383ffff */
[----:B------:R-:W-:Y:S05]  /*8c90*/  BSYNC B0 ;  /* 0x0000000000007941 */ /* 0x000fea0003800000 */
.L_x_160:
[----:B------:R-:W-:-:S03]  /*8ca0*/  UMOV UR4, 0xffffffff ;  /* 0xffffffff00047882 */ /* 0x000fc60000000000 */
[----:B------:R-:W-:Y:S05]  /*8cb0*/  BRA.DIV UR4, `(.L_x_173) ;  /* 0x0000000204d07947 */ /* 0x000fea000b800000 */
[----:B------:R-:W-:-:S13]  /*8cc0*/  ELECT P6, URZ, PT ;  /* 0x00000000003f782f */ /* 0x000fda00038c0000 */
.L_x_185:
[----:B------:R-:W-:Y:S04]  /*8cd0*/  BSSY B0, `(.L_x_174) ;  /* 0x0000019000007945 */ /* 0x000fe80003800000 */
[----:B------:R-:W-:Y:S05]  /*8ce0*/  @!P6 BRA `(.L_x_175) ;  /* 0x00000000005ce947 */ /* 0x000fea0003800000 */
[----:B------:R-:W-:-:S04]  /*8cf0*/  LOP3.LUT R18, R18, 0x2, RZ, 0xfc, !PT ;  /* 0x0000000212127812 */ /* 0x000fc800078efcff */
[----:B------:R-:W-:-:S13]  /*8d00*/  ISETP.NE.AND P0, PT, R18, 0x3, PT ;  /* 0x000000031200780c */ /* 0x000fda0003f05270 */
[----:B------:R-:W-:Y:S05]  /*8d10*/  @!P0 BRA `(.L_x_176) ;  /* 0x0000000000048947 */ /* 0x000fea0003800000 */
[----:B------:R-:W-:Y:S01]  /*8d20*/  BPT.TRAP 0x1 ;  /* 0x000000040000795c */ /* 0x000fe20000300000 */
.L_x_176:
[----:B------:R-:W0:Y:S01]  /*8d30*/  S2R R5, SR_CgaCtaId ;  /* 0x0000000000057919 */ /* 0x000e220000008800 */
[----:B------:R-:W-:Y:S02]  /*8d40*/  MOV R2, 0x400 ;  /* 0x0000040000027802 */ /* 0x000fe40000000f00 */
[----:B------:R-:W-:Y:S02]  /*8d50*/  SHF.L.U32 R4, R0, 0x1f, RZ ;  /* 0x0000001f00047819 */ /* 0x000fe400000006ff */
[----:B0-----:R-:W-:-:S05]  /*8d60*/  LEA R2, R5, R2, 0x18 ;  /* 0x0000000205027211 */ /* 0x001fca00078ec0ff */
[----:B------:R-:W-:-:S05]  /*8d70*/  VIADD R2, R2, 0x10 ;  /* 0x0000001002027836 */ /* 0x000fca0000000000 */
[C---:B------:R-:W-:Y:S01]  /*8d80*/  LEA R7, R3.reuse, R2, 0x3 ;  /* 0x0000000203077211 */ /* 0x040fe200078e18ff */
[----:B------:R-:W-:-:S03]  /*8d90*/  VIADD R3, R3, 0x1 ;  /* 0x0000000103037836 */ /* 0x000fc60000000000 */
[----:B------:R-:W0:Y:S02]  /*8da0*/  SYNCS.PHASECHK.TRANS64.TRYWAIT P0, [R7+URZ], R4 ;  /* 0x00000004070075a7 */ /* 0x000e24000800017f */
[----:B------:R-:W-:-:S04]  /*8db0*/  ISETP.NE.AND P1, PT, R3, 0x2, PT ;  /* 0x000000020300780c */ /* 0x000fc80003f25270 */
[----:B------:R-:W-:Y:S02]  /*8dc0*/  SEL R5, RZ, 0x1, P1 ;  /* 0x00000001ff057807 */ /* 0x000fe40000800000 */
[----:B------:R-:W-:Y:S02]  /*8dd0*/  SEL R3, R3, RZ, P1 ;  /* 0x000000ff03037207 */ /* 0x000fe40000800000 */
[----:B------:R-:W-:Y:S01]  /*8de0*/  LOP3.LUT R0, R0, R5, RZ, 0x3c, !PT ;  /* 0x0000000500007212 */ /* 0x000fe200078e3cff */
[----:B0-----:R-:W-:Y:S06]  /*8df0*/  @!P0 BRA `(.L_x_177) ;  /* 0x0000000000a08947 */ /* 0x001fec0003800000 */
.L_x_186:
[----:B------:R-:W-:Y:S01]  /*8e00*/  IMAD R3, R3, 0x8, R2 ;  /* 0x0000000803037824 */ /* 0x000fe200078e0202 */
[----:B------:R-:W-:-:S07]  /*8e10*/  SHF.L.U32 R0, R0, 0x1f, RZ ;  /* 0x0000001f00007819 */ /* 0x000fce00000006ff */
.L_x_178:
[----:B-1----:R1:W2:Y:S02]  /*8e20*/  SYNCS.PHASECHK.TRANS64.TRYWAIT P0, [R3+URZ], R0 ;  /* 0x00000000030075a7 */ /* 0x0022a4000800017f */
[----:B--2---:R-:W-:Y:S05]  /*8e30*/  @!P0 NANOSLEEP.SYNCS 0x989680 ;  /* 0x009896800000895d */ /* 0x004fea0003900000 */
[----:B------:R-:W2:Y:S02]  /*8e40*/  @!P0 SYNCS.PHASECHK.TRANS64 P0, [R3+URZ], R0 ;  /* 0x00000000030085a7 */ /* 0x000ea4000800007f */
[----:B--2---:R-:W-:Y:S05]  /*8e50*/  @!P0 BRA `(.L_x_178) ;  /* 0xfffffffc00f08947 */ /* 0x004fea000383ffff */
.L_x_175:
[----:B------:R-:W-:Y:S05]  /*8e60*/  BSYNC B0 ;  /* 0x0000000000007941 */ /* 0x000fea0003800000 */
.L_x_174:
[----:B------:R-:W-:Y:S05]  /*8e70*/  EXIT ;  /* 0x000000000000794d */ /* 0x000fea0003800000 */
.L_x_17:
[----:B-1----:R1:W2:Y:S02]  /*8e80*/  SYNCS.PHASECHK.TRANS64.TRYWAIT P1, [R3+URZ], R0 ;  /* 0x00000000030075a7 */ /* 0x0022a4000802017f */
[----:B--2---:R-:W-:Y:S05]  /*8e90*/  @!P1 NANOSLEEP.SYNCS 0x989680 ;  /* 0x009896800000995d */ /* 0x004fea0003900000 */
[----:B------:R-:W2:Y:S02]  /*8ea0*/  @!P1 SYNCS.PHASECHK.TRANS64 P1, [R3+URZ], R0 ;  /* 0x00000000030095a7 */ /* 0x000ea4000802007f */
[----:B--2---:R-:W-:Y:S05]  /*8eb0*/  @!P1 BRA `(.L_x_17) ;  /* 0xfffffffc00f09947 */ /* 0x004fea000383ffff */
[----:B------:R-:W-:Y:S05]  /*8ec0*/  BRA `(.L_x_16) ;  /* 0xffffff8400787947 */ /* 0x000fea000383ffff */
.L_x_22:
[----:B-1----:R-:W-:-:S04]  /*8ed0*/  IMAD.U32 R4, RZ, RZ, UR4 ;  /* 0x00000004ff047e24 */ /* 0x002fc8000f8e00ff */
[----:B------:R1:W2:Y:S03]  /*8ee0*/  SYNCS.PHASECHK.TRANS64.TRYWAIT P1, [R4+URZ], R3 ;  /* 0x00000003040075a7 */ /* 0x0002a6000802017f */
[----:B--2---:R-:W-:Y:S05]  /*8ef0*/  @!P1 NANOSLEEP.SYNCS 0x989680 ;  /* 0x009896800000995d */ /* 0x004fea0003900000 */
[----:B------:R-:W2:Y:S02]  /*8f00*/  @!P1 SYNCS.PHASECHK.TRANS64 P1, [R4+URZ], R3 ;  /* 0x00000003040095a7 */ /* 0x000ea4000802007f */
[----:B--2---:R-:W-:Y:S05]  /*8f10*/  @!P1 BRA `(.L_x_22) ;  /* 0xfffffffc00ec9947 */ /* 0x004fea000383ffff */
[----:B------:R-:W-:Y:S05]  /*8f20*/  BRA `(.L_x_21) ;  /* 0xffffff94001c7947 */ /* 0x000fea000383ffff */
.L_x_161:
[----:B------:R-:W-:Y:S01]  /*8f30*/  BSSY B1, `(.L_x_179) ;  /* 0x0000006000017945 */ /* 0x000fe20003800000 */
[----:B------:R-:W-:-:S07]  /*8f40*/  IMAD.MOV.U32 R15, RZ, RZ, -0x1 ;  /* 0xffffffffff0f7424 */ /* 0x000fce00078e00ff */
[----:B------:R-:W-:Y:S05]  /*8f50*/  WARPSYNC.COLLECTIVE R15, `(.L_x_180) ;  /* 0x000000000f0c7348 */ /* 0x000fea0003c00000 */
[----:B------:R-:W-:Y:S02]  /*8f60*/  ELECT P6, UR62, PT ;  /* 0x00000000003e782f */ /* 0x000fe400038c0000 */
[----:B------:R-:W-:Y:S01]  /*8f70*/  MOV R14, UR62 ;  /* 0x0000003e000e7c02 */ /* 0x000fe20008000f00 */
[----:B------:R-:W-:Y:S10]  /*8f80*/  ENDCOLLECTIVE ;  /* 0x000000000000791b */ /* 0x000ff40003800000 */
.L_x_180:
[----:B------:R-:W-:Y:S05]  /*8f90*/  BSYNC B1 ;  /* 0x0000000000017941 */ /* 0x000fea0003800000 */
.L_x_179:
[----:B------:R-:W-:Y:S05]  /*8fa0*/  BRA `(.L_x_181) ;  /* 0xfffffff000007947 */ /* 0x000fea000383ffff */
.L_x_164:
[----:B0-----:R0:W1:Y:S02]  /*8fb0*/  SYNCS.PHASECHK.TRANS64.TRYWAIT P1, [R14+URZ+0x10], R7 ;  /* 0x000010070e0075a7 */ /* 0x001064000802017f */
[----:B-1----:R-:W-:Y:S05]  /*8fc0*/  @!P1 NANOSLEEP.SYNCS 0x989680 ;  /* 0x009896800000995d */ /* 0x002fea0003900000 */
[----:B------:R-:W1:Y:S02]  /*8fd0*/  @!P1 SYNCS.PHASECHK.TRANS64 P1, [R14+URZ+0x10], R7 ;  /* 0x000010070e0095a7 */ /* 0x000e64000802007f */
[----:B-1----:R-:W-:Y:S05]  /*8fe0*/  @!P1 BRA `(.L_x_164) ;  /* 0xfffffffc00f09947 */ /* 0x002fea000383ffff */
[----:B------:R-:W-:Y:S05]  /*8ff0*/  BRA `(.L_x_182) ;  /* 0xfffffff000347947 */ /* 0x000fea000383ffff */
.L_x_173:
[----:B------:R-:W-:Y:S01]  /*9000*/  BSSY B0, `(.L_x_183) ;  /* 0x0000006000007945 */ /* 0x000fe20003800000 */
[----:B------:R-:W-:-:S07]  /*9010*/  IMAD.MOV.U32 R15, RZ, RZ, -0x1 ;  /* 0xffffffffff0f7424 */ /* 0x000fce00078e00ff */
[----:B------:R-:W-:Y:S05]  /*9020*/  WARPSYNC.COLLECTIVE R15, `(.L_x_184) ;  /* 0x000000000f0c7348 */ /* 0x000fea0003c00000 */
[----:B------:R-:W-:Y:S02]  /*9030*/  ELECT P6, UR62, PT ;  /* 0x00000000003e782f */ /* 0x000fe400038c0000 */
[----:B------:R-:W-:Y:S01]  /*9040*/  MOV R14, UR62 ;  /* 0x0000003e000e7c02 */ /* 0x000fe20008000f00 */
[----:B------:R-:W-:Y:S10]  /*9050*/  ENDCOLLECTIVE ;  /* 0x000000000000791b */ /* 0x000ff40003800000 */
.L_x_184:
[----:B------:R-:W-:Y:S05]  /*9060*/  BSYNC B0 ;  /* 0x0000000000007941 */ /* 0x000fea0003800000 */
.L_x_183:
[----:B------:R-:W-:Y:S05]  /*9070*/  BRA `(.L_x_185) ;  /* 0xfffffffc00147947 */ /* 0x000fea000383ffff */
.L_x_177:
[----:B0-----:R0:W1:Y:S02]  /*9080*/  SYNCS.PHASECHK.TRANS64.TRYWAIT P0, [R7+URZ], R4 ;  /* 0x00000004070075a7 */ /* 0x001064000800017f */
[----:B-1----:R-:W-:Y:S05]  /*9090*/  @!P0 NANOSLEEP.SYNCS 0x989680 ;  /* 0x009896800000895d */ /* 0x002fea0003900000 */
[----:B------:R-:W1:Y:S02]  /*90a0*/  @!P0 SYNCS.PHASECHK.TRANS64 P0, [R7+URZ], R4 ;  /* 0x00000004070085a7 */ /* 0x000e64000800007f */
[----:B-1----:R-:W-:Y:S05]  /*90b0*/  @!P0 BRA `(.L_x_177) ;  /* 0xfffffffc00f08947 */ /* 0x002fea000383ffff */
[----:B------:R-:W-:Y:S05]  /*90c0*/  BRA `(.L_x_186) ;  /* 0xfffffffc004c7947 */ /* 0x000fea000383ffff */
.L_x_187:
[----:B------:R-:W-:-:S00]  /*90d0*/  BRA `(.L_x_187) ;  /* 0xfffffffc00fc7947 */ /* 0x000fc0000383ffff */
[----:B------:R-:W-:-:S00]  /*90e0*/  NOP ;  /* 0x0000000000007918 */ /* 0x000fc00000000000 */
        /* <DEDUP_REMOVED lines=9> */
.L_x_188:


//--------------------- .nv.global.init           --------------------------
	.section	.nv.global.init,"aw",@progbits
.nv.global.init:
	.type		$str$22,@object
	.size		$str$22,($str$23 - $str$22)
$str$22:
        /*0000*/ 	.byte	0x6b, 0x5f, 0x74, 0x69, 0x6c, 0x65, 0x5f, 0x63, 0x6f, 0x75, 0x6e, 0x74, 0x20, 0x3e, 0x3d, 0x20
        /*0010*/ 	.byte	0x31, 0x00
	.type		$str$23,@object
	.size		$str$23,(__unnamed_1 - $str$23)
$str$23:
        /*0012*/ 	.byte	0x2f, 0x74, 0x6d, 0x70, 0x2f, 0x63, 0x75, 0x74, 0x6c, 0x61, 0x73, 0x73, 0x5f, 0x73, 0x77, 0x65
        /*0022*/ 	.byte	0x65, 0x70, 0x5f, 0x73, 0x72, 0x63, 0x2f, 0x69, 0x6e, 0x63, 0x6c, 0x75, 0x64, 0x65, 0x2f, 0x63
        /*0032*/ 	.byte	0x75, 0x74, 0x6c, 0x61, 0x73, 0x73, 0x2f, 0x67, 0x65, 0x6d, 0x6d, 0x2f, 0x63, 0x6f, 0x6c, 0x6c
        /*0042*/ 	.byte	0x65, 0x63, 0x74, 0x69, 0x76, 0x65, 0x2f, 0x73, 0x6d, 0x39, 0x30, 0x5f, 0x6d, 0x6d, 0x61, 0x5f
        /*0052*/ 	.byte	0x74, 0x6d, 0x61, 0x5f, 0x67, 0x6d, 0x6d, 0x61, 0x5f, 0x73, 0x73, 0x5f, 0x77, 0x61, 0x72, 0x70
        /*0062*/ 	.byte	0x73, 0x70, 0x65, 0x63, 0x69, 0x61, 0x6c, 0x69, 0x7a, 0x65, 0x64, 0x2e, 0x68, 0x70, 0x70, 0x00
	.type		__unnamed_1,@object
	.size		__unnamed_1,(.L_0 - __unnamed_1)
__unnamed_1:
        /*0072*/ 	.byte	0x76, 0x6f, 0x69, 0x64, 0x20, 0x63, 0x75, 0x74, 0x6c, 0x61, 0x73, 0x73, 0x3a, 0x3a, 0x67, 0x65
        /* <DEDUP_REMOVED lines=175> */
        /*0b72*/ 	.byte	0x5d, 0x00
.L_0:


//--------------------- .nv.shared._ZN7cutlass13device_kernelINS_4gemm6kernel13GemmUniversalIN4cute5tupleIJiiiiEEENS1_10collective13CollectiveMmaINS1_34MainloopSm90TmaGmmaWarpSpecializedILi2ENS5_IJNS4_1CILi1EEESB_SB_EEENS1_35KernelTmaWarpSpecializedCooperativeEEENS5_IJNSA_ILi256EEENSA_ILi64EEENSA_ILi128EEEEEEfNS5_IJlSB_lEEEfSJ_NS4_8TiledMMAINS4_8MMA_AtomIJNS4_4SM904GMMA29MMA_64x64x8_F32TF32TF32_SS_TNILNSN_7ScaleInE1ELSP_1EEEEEENS4_6LayoutINS5_IJNSA_ILi2EEESB_SB_EEENS5_IJSB_NSA_ILi0EEESV_EEEEENS5_IJNS4_10UnderscoreESY_SY_EEEEENS4_13SM90_TMA_LOADENS4_14ComposedLayoutINS4_7SwizzleILi3ELi4ELi3EEENS4_18smem_ptr_flag_bitsILi32EEENSS_INS5_IJNSA_ILi8EEENSA_ILi32EEEEEENS5_IJS18_SB_EEEEEEEvNS4_8identityES11_S1C_vS1D_EENS_8epilogue10collective6detail29Sm90TmaWarpSpecializedAdapterINS1G_15DefaultEpilogueIfSJ_SJ_NS1F_6thread17LinearCombinationIfLi1EffLNS1K_9ScaleType4KindE0ELNS_15FloatRoundStyleE2EfEENS1_15EpilogueDefaultEEEEEvvEEEEvNT_6ParamsE --------------------------
	.section	.nv.shared._ZN7cutlass13device_kernelINS_4gemm6kernel13GemmUniversalIN4cute5tupleIJiiiiEEENS1_10collective13CollectiveMmaINS1_34MainloopSm90TmaGmmaWarpSpecializedILi2ENS5_IJNS4_1CILi1EEESB_SB_EEENS1_35KernelTmaWarpSpecializedCooperativeEEENS5_IJNSA_ILi256EEENSA_ILi64EEENSA_ILi128EEEEEEfNS5_IJlSB_lEEEfSJ_NS4_8TiledMMAINS4_8MMA_AtomIJNS4_4SM904GMMA29MMA_64x64x8_F32TF32TF32_SS_TNILNSN_7ScaleInE1ELSP_1EEEEEENS4_6LayoutINS5_IJNSA_ILi2EEESB_SB_EEENS5_IJSB_NSA_ILi0EEESV_EEEEENS5_IJNS4_10UnderscoreESY_SY_EEEEENS4_13SM90_TMA_LOADENS4_14ComposedLayoutINS4_7SwizzleILi3ELi4ELi3EEENS4_18smem_ptr_flag_bitsILi32EEENSS_INS5_IJNSA_ILi8EEENSA_ILi32EEEEEENS5_IJS18_SB_EEEEEEEvNS4_8identityES11_S1C_vS1D_EENS_8epilogue10collective6detail29Sm90TmaWarpSpecializedAdapterINS1G_15DefaultEpilogueIfSJ_SJ_NS1F_6thread17LinearCombinationIfLi1EffLNS1K_9ScaleType4KindE0ELNS_15FloatRoundStyleE2EfEENS1_15EpilogueDefaultEEEEEvvEEEEvNT_6ParamsE,"aw",@nobits
	.sectionflags	@""
	.align	16
	.zero		1024


//--------------------- .nv.shared.reserved.0     --------------------------
	.section	.nv.shared.reserved.0,"aw",@nobits
	.weak		__nv_reservedSMEM_offset_0_alias
	.size		__nv_reservedSMEM_offset_0_alias, 0, 0
	.other		__nv_reservedSMEM_offset_0_alias,@"STO_CUDA_RESERVED_SHARED STV_DEFAULT"
__nv_reservedSMEM_offset_0_alias:
	.zero		0


//--------------------- .nv.global                --------------------------
	.section	.nv.global,"aw",@nobits
.nv.global:
	.type		_ZN40_INTERNAL_6100db05_4_k_cu_43be90eb_289184cute1_E,@object
	.size		_ZN40_INTERNAL_6100db05_4_k_cu_43be90eb_289184cute1_E,(_ZN40_INTERNAL_6100db05_4_k_cu_43be90eb_289184cuda3std3__45__cpo6cbeginE - _ZN40_INTERNAL_6100db05_4_k_cu_43be90eb_289184cute1_E)
_ZN40_INTERNAL_6100db05_4_k_cu_43be90eb_289184cute1_E:
	.zero		1
	.type		_ZN40_INTERNAL_6100db05_4_k_cu_43be90eb_289184cuda3std3__45__cpo6cbeginE,@object
	.size		_ZN40_INTERNAL_6100db05_4_k_cu_43be90eb_289184cuda3std3__45__cpo6cbeginE,(_ZN40_INTERNAL_6100db05_4_k_cu_43be90eb_289184cuda3std3__48in_placeE - _ZN40_INTERNAL_6100db05_4_k_cu_43be90eb_289184cuda3std3__45__cpo6cbeginE)
_ZN40_INTERNAL_6100db05_4_k_cu_43be90eb_289184cuda3std3__45__cpo6cbeginE:
	.zero		1
	.type		_ZN40_INTERNAL_6100db05_4_k_cu_43be90eb_289184cuda3std3__48in_placeE,@object
	.size		_ZN40_INTERNAL_6100db05_4_k_cu_43be90eb_289184cuda3std3__48in_placeE,(_ZN40_INTERNAL_6100db05_4_k_cu_43be90eb_289184cuda3std6ranges3__45__cpo9iter_moveE - _ZN40_INTERNAL_6100db05_4_k_cu_43be90eb_289184cuda3std3__48in_placeE)
_ZN40_INTERNAL_6100db05_4_k_cu_43be90eb_289184cuda3std3__48in_placeE:
	.zero		1
	.type		_ZN40_INTERNAL_6100db05_4_k_cu_43be90eb_289184cuda3std6ranges3__45__cpo9iter_moveE,@object
	.size		_ZN40_INTERNAL_6100db05_4_k_cu_43be90eb_289184cuda3std6ranges3__45__cpo9iter_moveE,(_ZN40_INTERNAL_6100db05_4_k_cu_43be90eb_289184cuda3std3__45__cpo5beginE - _ZN40_INTERNAL_6100db05_4_k_cu_43be90eb_289184cuda3std6ranges3__45__cpo9iter_moveE)
_ZN40_INTERNAL_6100db05_4_k_cu_43be90eb_289184cuda3std6ranges3__45__cpo9iter_moveE:
	.zero		1
	.type		_ZN40_INTERNAL_6100db05_4_k_cu_43be90eb_289184cuda3std3__45__cpo5beginE,@object
	.size		_ZN40_INTERNAL_6100db05_4_k_cu_43be90eb_289184cuda3std3__45__cpo5beginE,(_ZN40_INTERNAL_6100db05_4_k_cu_43be90eb_289184cuda3std3__442_GLOBAL__N__6100db05_4_k_cu_43be90eb_289186ignoreE - _ZN40_INTERNAL_6100db05_4_k_cu_43be90eb_289184cuda3std3__45__cpo5beginE)
_ZN40_INTERNAL_6100db05_4_k_cu_43be90eb_289184cuda3std3__45__cpo5beginE:
	.zero		1
	.type		_ZN40_INTERNAL_6100db05_4_k_cu_43be90eb_289184cuda3std3__442_GLOBAL__N__6100db05_4_k_cu_43be90eb_289186ignoreE,@object
	.size		_ZN40_INTERNAL_6100db05_4_k_cu_43be90eb_289184cuda3std3__442_GLOBAL__N__6100db05_4_k_cu_43be90eb_289186ignoreE,(_ZN40_INTERNAL_6100db05_4_k_cu_43be90eb_289184cute7productE - _ZN40_INTERNAL_6100db05_4_k_cu_43be90eb_289184cuda3std3__442_GLOBAL__N__6100db05_4_k_cu_43be90eb_289186ignoreE)
_ZN40_INTERNAL_6100db05_4_k_cu_43be90eb_289184cuda3std3__442_GLOBAL__N__6100db05_4_k_cu_43be90eb_289186ignoreE:
	.zero		1
	.type		_ZN40_INTERNAL_6100db05_4_k_cu_43be90eb_289184cute7productE,@object
	.size		_ZN40_INTERNAL_6100db05_4_k_cu_43be90eb_289184cute7productE,(_ZN40_INTERNAL_6100db05_4_k_cu_43be90eb_289184cuda3std3__45__cpo3endE - _ZN40_INTERNAL_6100db05_4_k_cu_43be90eb_289184cute7productE)
_ZN40_INTERNAL_6100db05_4_k_cu_43be90eb_289184cute7productE:
	.zero		1
	.type		_ZN40_INTERNAL_6100db05_4_k_cu_43be90eb_289184cuda3std3__45__cpo3endE,@object
	.size		_ZN40_INTERNAL_6100db05_4_k_cu_43be90eb_289184cuda3std3__45__cpo3endE,(_ZN40_INTERNAL_6100db05_4_k_cu_43be90eb_289184cuda3std3__419piecewise_constructE - _ZN40_INTERNAL_6100db05_4_k_cu_43be90eb_289184cuda3std3__45__cpo3endE)
_ZN40_INTERNAL_6100db05_4_k_cu_43be90eb_289184cuda3std3__45__cpo3endE:
	.zero		1
	.type		_ZN40_INTERNAL_6100db05_4_k_cu_43be90eb_289184cuda3std3__419piecewise_constructE,@object
	.size		_ZN40_INTERNAL_6100db05_4_k_cu_43be90eb_289184cuda3std3__419piecewise_constructE,(_ZN40_INTERNAL_6100db05_4_k_cu_43be90eb_289184cuda3std3__45__cpo4cendE - _ZN40_INTERNAL_6100db05_4_k_cu_43be90eb_289184cuda3std3__419piecewise_constructE)
_ZN40_INTERNAL_6100db05_4_k_cu_43be90eb_289184cuda3std3__419piecewise_constructE:
	.zero		1
	.type		_ZN40_INTERNAL_6100db05_4_k_cu_43be90eb_289184cuda3std3__45__cpo4cendE,@object
	.size		_ZN40_INTERNAL_6100db05_4_k_cu_43be90eb_289184cuda3std3__45__cpo4cendE,(_ZN40_INTERNAL_6100db05_4_k_cu_43be90eb_289184cuda3std6ranges3__45__cpo4swapE - _ZN40_INTERNAL_6100db05_4_k_cu_43be90eb_289184cuda3std3__45__cpo4cendE)
_ZN40_INTERNAL_6100db05_4_k_cu_43be90eb_289184cuda3std3__45__cpo4cendE:
	.zero		1
	.type		_ZN40_INTERNAL_6100db05_4_k_cu_43be90eb_289184cuda3std6ranges3__45__cpo4swapE,@object
	.size		_ZN40_INTERNAL_6100db05_4_k_cu_43be90eb_289184cuda3std6ranges3__45__cpo4swapE,(.L_8 - _ZN40_INTERNAL_6100db05_4_k_cu_43be90eb_289184cuda3std6ranges3__45__cpo4swapE)
_ZN40_INTERNAL_6100db05_4_k_cu_43be90eb_289184cuda3std6ranges3__45__cpo4swapE:
	.zero		1
.L_8:


//--------------------- .nv.constant0._ZN7cutlass13device_kernelINS_4gemm6kernel13GemmUniversalIN4cute5tupleIJiiiiEEENS1_10collective13CollectiveMmaINS1_34MainloopSm90TmaGmmaWarpSpecializedILi2ENS5_IJNS4_1CILi1EEESB_SB_EEENS1_35KernelTmaWarpSpecializedCooperativeEEENS5_IJNSA_ILi256EEENSA_ILi64EEENSA_ILi128EEEEEEfNS5_IJlSB_lEEEfSJ_NS4_8TiledMMAINS4_8MMA_AtomIJNS4_4SM904GMMA29MMA_64x64x8_F32TF32TF32_SS_TNILNSN_7ScaleInE1ELSP_1EEEEEENS4_6LayoutINS5_IJNSA_ILi2EEESB_SB_EEENS5_IJSB_NSA_ILi0EEESV_EEEEENS5_IJNS4_10UnderscoreESY_SY_EEEEENS4_13SM90_TMA_LOADENS4_14ComposedLayoutINS4_7SwizzleILi3ELi4ELi3EEENS4_18smem_ptr_flag_bitsILi32EEENSS_INS5_IJNSA_ILi8EEENSA_ILi32EEEEEENS5_IJS18_SB_EEEEEEEvNS4_8identityES11_S1C_vS1D_EENS_8epilogue10collective6detail29Sm90TmaWarpSpecializedAdapterINS1G_15DefaultEpilogueIfSJ_SJ_NS1F_6thread17LinearCombinationIfLi1EffLNS1K_9ScaleType4KindE0ELNS_15FloatRoundStyleE2EfEENS1_15EpilogueDefaultEEEEEvvEEEEvNT_6ParamsE --------------------------
	.section	.nv.constant0._ZN7cutlass13device_kernelINS_4gemm6kernel13GemmUniversalIN4cute5tupleIJiiiiEEENS1_10collective13CollectiveMmaINS1_34MainloopSm90TmaGmmaWarpSpecializedILi2ENS5_IJNS4_1CILi1EEESB_SB_EEENS1_35KernelTmaWarpSpecializedCooperativeEEENS5_IJNSA_ILi256EEENSA_ILi64EEENSA_ILi128EEEEEEfNS5_IJlSB_lEEEfSJ_NS4_8TiledMMAINS4_8MMA_AtomIJNS4_4SM904GMMA29MMA_64x64x8_F32TF32TF32_SS_TNILNSN_7ScaleInE1ELSP_1EEEEEENS4_6LayoutINS5_IJNSA_ILi2EEESB_SB_EEENS5_IJSB_NSA_ILi0EEESV_EEEEENS5_IJNS4_10UnderscoreESY_SY_EEEEENS4_13SM90_TMA_LOADENS4_14ComposedLayoutINS4_7SwizzleILi3ELi4ELi3EEENS4_18smem_ptr_flag_bitsILi32EEENSS_INS5_IJNSA_ILi8EEENSA_ILi32EEEEEENS5_IJS18_SB_EEEEEEEvNS4_8identityES11_S1C_vS1D_EENS_8epilogue10collective6detail29Sm90TmaWarpSpecializedAdapterINS1G_15DefaultEpilogueIfSJ_SJ_NS1F_6thread17LinearCombinationIfLi1EffLNS1K_9ScaleType4KindE0ELNS_15FloatRoundStyleE2EfEENS1_15EpilogueDefaultEEEEEvvEEEEvNT_6ParamsE,"a",@progbits
	.sectionflags	@""
	.align	4
.nv.constant0._ZN7cutlass13device_kernelINS_4gemm6kernel13GemmUniversalIN4cute5tupleIJiiiiEEENS1_10collective13CollectiveMmaINS1_34MainloopSm90TmaGmmaWarpSpecializedILi2ENS5_IJNS4_1CILi1EEESB_SB_EEENS1_35KernelTmaWarpSpecializedCooperativeEEENS5_IJNSA_ILi256EEENSA_ILi64EEENSA_ILi128EEEEEEfNS5_IJlSB_lEEEfSJ_NS4_8TiledMMAINS4_8MMA_AtomIJNS4_4SM904GMMA29MMA_64x64x8_F32TF32TF32_SS_TNILNSN_7ScaleInE1ELSP_1EEEEEENS4_6LayoutINS5_IJNSA_ILi2EEESB_SB_EEENS5_IJSB_NSA_ILi0EEESV_EEEEENS5_IJNS4_10UnderscoreESY_SY_EEEEENS4_13SM90_TMA_LOADENS4_14ComposedLayoutINS4_7SwizzleILi3ELi4ELi3EEENS4_18smem_ptr_flag_bitsILi32EEENSS_INS5_IJNSA_ILi8EEENSA_ILi32EEEEEENS5_IJS18_SB_EEEEEEEvNS4_8identityES11_S1C_vS1D_EENS_8epilogue10collective6detail29Sm90TmaWarpSpecializedAdapterINS1G_15DefaultEpilogueIfSJ_SJ_NS1F_6thread17LinearCombinationIfLi1EffLNS1K_9ScaleType4KindE0ELNS_15FloatRoundStyleE2EfEENS1_15EpilogueDefaultEEEEEvvEEEEvNT_6ParamsE:
	.zero		1664


//--------------------- SYMBOLS --------------------------

	.type		.nv.reservedSmem.offset0,@object
	.size		.nv.reservedSmem.offset0,0x4
	.type		__assertfail,@function
